//
// Generated by NVIDIA NVVM Compiler
//
// Compiler Build ID: CL-36424714
// Cuda compilation tools, release 13.0, V13.0.88
// Based on NVVM 20.0.0
//

.version 9.0
.target sm_100
.address_size 64

	// .globl	_Z23attention_simple_kernelPK6__halfS1_S1_PS_iiif
// _ZZ23attention_simple_kernelPK6__halfS1_S1_PS_iiifE8Q_shared has been demoted
// _ZZ23attention_simple_kernelPK6__halfS1_S1_PS_iiifE13scores_shared has been demoted
// _ZZ23attention_simple_kernelPK6__halfS1_S1_PS_iiifE10max_shared has been demoted
// _ZZ23attention_simple_kernelPK6__halfS1_S1_PS_iiifE10sum_shared has been demoted
// _ZZ23attention_simple_kernelPK6__halfS1_S1_PS_iiifE8O_shared has been demoted

.visible .entry _Z23attention_simple_kernelPK6__halfS1_S1_PS_iiif(
	.param .u64 .ptr .align 1 _Z23attention_simple_kernelPK6__halfS1_S1_PS_iiif_param_0,
	.param .u64 .ptr .align 1 _Z23attention_simple_kernelPK6__halfS1_S1_PS_iiif_param_1,
	.param .u64 .ptr .align 1 _Z23attention_simple_kernelPK6__halfS1_S1_PS_iiif_param_2,
	.param .u64 .ptr .align 1 _Z23attention_simple_kernelPK6__halfS1_S1_PS_iiif_param_3,
	.param .u32 _Z23attention_simple_kernelPK6__halfS1_S1_PS_iiif_param_4,
	.param .u32 _Z23attention_simple_kernelPK6__halfS1_S1_PS_iiif_param_5,
	.param .u32 _Z23attention_simple_kernelPK6__halfS1_S1_PS_iiif_param_6,
	.param .f32 _Z23attention_simple_kernelPK6__halfS1_S1_PS_iiif_param_7
)
.maxntid 256
.minnctapersm 4
{
	.reg .pred 	%p<43>;
	.reg .b16 	%rs<34>;
	.reg .b32 	%r<172>;
	.reg .b32 	%f<230>;
	.reg .b64 	%rd<83>;
	// demoted variable
	.shared .align 4 .b8 _ZZ23attention_simple_kernelPK6__halfS1_S1_PS_iiifE8Q_shared[256];
	// demoted variable
	.shared .align 4 .b8 _ZZ23attention_simple_kernelPK6__halfS1_S1_PS_iiifE13scores_shared[2048];
	// demoted variable
	.shared .align 4 .b8 _ZZ23attention_simple_kernelPK6__halfS1_S1_PS_iiifE10max_shared[1024];
	// demoted variable
	.shared .align 4 .b8 _ZZ23attention_simple_kernelPK6__halfS1_S1_PS_iiifE10sum_shared[1024];
	// demoted variable
	.shared .align 4 .b8 _ZZ23attention_simple_kernelPK6__halfS1_S1_PS_iiifE8O_shared[256];
	ld.param.u64 	%rd4, [_Z23attention_simple_kernelPK6__halfS1_S1_PS_iiif_param_0];
	ld.param.u64 	%rd5, [_Z23attention_simple_kernelPK6__halfS1_S1_PS_iiif_param_1];
	ld.param.u64 	%rd7, [_Z23attention_simple_kernelPK6__halfS1_S1_PS_iiif_param_2];
	ld.param.u64 	%rd6, [_Z23attention_simple_kernelPK6__halfS1_S1_PS_iiif_param_3];
	ld.param.u32 	%r79, [_Z23attention_simple_kernelPK6__halfS1_S1_PS_iiif_param_5];
	ld.param.u32 	%r80, [_Z23attention_simple_kernelPK6__halfS1_S1_PS_iiif_param_6];
	ld.param.f32 	%f27, [_Z23attention_simple_kernelPK6__halfS1_S1_PS_iiif_param_7];
	cvta.to.global.u64 	%rd1, %rd7;
	mov.u32 	%r1, %ctaid.x;
	mov.u32 	%r2, %tid.x;
	setp.ge.s32 	%p1, %r1, %r79;
	@%p1 bra 	$L__BB0_70;
	mov.u32 	%r81, %ctaid.y;
	mul.lo.s32 	%r82, %r79, %r81;
	mul.lo.s32 	%r83, %r82, %r80;
	cvt.s64.s32 	%rd2, %r83;
	setp.gt.u32 	%p2, %r2, 63;
	@%p2 bra 	$L__BB0_3;
	mad.lo.s32 	%r84, %r80, %r1, %r2;
	cvt.s64.s32 	%rd8, %r84;
	add.s64 	%rd9, %rd8, %rd2;
	cvta.to.global.u64 	%rd10, %rd4;
	shl.b64 	%rd11, %rd9, 1;
	add.s64 	%rd12, %rd10, %rd11;
	ld.global.nc.u16 	%rs1, [%rd12];
	// begin inline asm
	{  cvt.f32.f16 %f28, %rs1;}

	// end inline asm
	shl.b32 	%r85, %r2, 2;
	mov.u32 	%r86, _ZZ23attention_simple_kernelPK6__halfS1_S1_PS_iiifE8Q_shared;
	add.s32 	%r87, %r86, %r85;
	st.shared.f32 	[%r87], %f28;
$L__BB0_3:
	bar.sync 	0;
	setp.ge.u32 	%p3, %r2, %r79;
	mov.f32 	%f216, 0fC61C4000;
	@%p3 bra 	$L__BB0_8;
	cvta.to.global.u64 	%rd13, %rd5;
	add.s64 	%rd3, %rd13, 16;
	mov.f32 	%f216, 0fC61C4000;
	mov.u32 	%r89, _ZZ23attention_simple_kernelPK6__halfS1_S1_PS_iiifE8Q_shared;
	mov.u32 	%r145, %r2;
$L__BB0_5:
	mul.lo.s32 	%r146, %r145, %r80;
	mov.f32 	%f215, 0f00000000;
	mov.b32 	%r147, 32;
$L__BB0_6:
	cvt.s64.s32 	%rd14, %r146;
	add.s64 	%rd15, %rd2, %rd14;
	shl.b64 	%rd16, %rd15, 1;
	add.s64 	%rd17, %rd3, %rd16;
	ld.global.nc.u16 	%rs2, [%rd17+-16];
	// begin inline asm
	{  cvt.f32.f16 %f32, %rs2;}

	// end inline asm
	add.s32 	%r90, %r89, %r147;
	ld.shared.f32 	%f48, [%r90+-32];
	fma.rn.f32 	%f49, %f32, %f48, %f215;
	ld.global.nc.u16 	%rs3, [%rd17+-14];
	// begin inline asm
	{  cvt.f32.f16 %f33, %rs3;}

	// end inline asm
	ld.shared.f32 	%f50, [%r90+-28];
	fma.rn.f32 	%f51, %f33, %f50, %f49;
	ld.global.nc.u16 	%rs4, [%rd17+-12];
	// begin inline asm
	{  cvt.f32.f16 %f34, %rs4;}

	// end inline asm
	ld.shared.f32 	%f52, [%r90+-24];
	fma.rn.f32 	%f53, %f34, %f52, %f51;
	ld.global.nc.u16 	%rs5, [%rd17+-10];
	// begin inline asm
	{  cvt.f32.f16 %f35, %rs5;}

	// end inline asm
	ld.shared.f32 	%f54, [%r90+-20];
	fma.rn.f32 	%f55, %f35, %f54, %f53;
	ld.global.nc.u16 	%rs6, [%rd17+-8];
	// begin inline asm
	{  cvt.f32.f16 %f36, %rs6;}

	// end inline asm
	ld.shared.f32 	%f56, [%r90+-16];
	fma.rn.f32 	%f57, %f36, %f56, %f55;
	ld.global.nc.u16 	%rs7, [%rd17+-6];
	// begin inline asm
	{  cvt.f32.f16 %f37, %rs7;}

	// end inline asm
	ld.shared.f32 	%f58, [%r90+-12];
	fma.rn.f32 	%f59, %f37, %f58, %f57;
	ld.global.nc.u16 	%rs8, [%rd17+-4];
	// begin inline asm
	{  cvt.f32.f16 %f38, %rs8;}

	// end inline asm
	ld.shared.f32 	%f60, [%r90+-8];
	fma.rn.f32 	%f61, %f38, %f60, %f59;
	ld.global.nc.u16 	%rs9, [%rd17+-2];
	// begin inline asm
	{  cvt.f32.f16 %f39, %rs9;}

	// end inline asm
	ld.shared.f32 	%f62, [%r90+-4];
	fma.rn.f32 	%f63, %f39, %f62, %f61;
	ld.global.nc.u16 	%rs10, [%rd17];
	// begin inline asm
	{  cvt.f32.f16 %f40, %rs10;}

	// end inline asm
	ld.shared.f32 	%f64, [%r90];
	fma.rn.f32 	%f65, %f40, %f64, %f63;
	ld.global.nc.u16 	%rs11, [%rd17+2];
	// begin inline asm
	{  cvt.f32.f16 %f41, %rs11;}

	// end inline asm
	ld.shared.f32 	%f66, [%r90+4];
	fma.rn.f32 	%f67, %f41, %f66, %f65;
	ld.global.nc.u16 	%rs12, [%rd17+4];
	// begin inline asm
	{  cvt.f32.f16 %f42, %rs12;}

	// end inline asm
	ld.shared.f32 	%f68, [%r90+8];
	fma.rn.f32 	%f69, %f42, %f68, %f67;
	ld.global.nc.u16 	%rs13, [%rd17+6];
	// begin inline asm
	{  cvt.f32.f16 %f43, %rs13;}

	// end inline asm
	ld.shared.f32 	%f70, [%r90+12];
	fma.rn.f32 	%f71, %f43, %f70, %f69;
	ld.global.nc.u16 	%rs14, [%rd17+8];
	// begin inline asm
	{  cvt.f32.f16 %f44, %rs14;}

	// end inline asm
	ld.shared.f32 	%f72, [%r90+16];
	fma.rn.f32 	%f73, %f44, %f72, %f71;
	ld.global.nc.u16 	%rs15, [%rd17+10];
	// begin inline asm
	{  cvt.f32.f16 %f45, %rs15;}

	// end inline asm
	ld.shared.f32 	%f74, [%r90+20];
	fma.rn.f32 	%f75, %f45, %f74, %f73;
	ld.global.nc.u16 	%rs16, [%rd17+12];
	// begin inline asm
	{  cvt.f32.f16 %f46, %rs16;}

	// end inline asm
	ld.shared.f32 	%f76, [%r90+24];
	fma.rn.f32 	%f77, %f46, %f76, %f75;
	ld.global.nc.u16 	%rs17, [%rd17+14];
	// begin inline asm
	{  cvt.f32.f16 %f47, %rs17;}

	// end inline asm
	ld.shared.f32 	%f78, [%r90+28];
	fma.rn.f32 	%f215, %f47, %f78, %f77;
	add.s32 	%r147, %r147, 64;
	add.s32 	%r146, %r146, 16;
	setp.ne.s32 	%p4, %r147, 288;
	@%p4 bra 	$L__BB0_6;
	mul.f32 	%f79, %f27, %f215;
	shl.b32 	%r91, %r145, 2;
	mov.u32 	%r92, _ZZ23attention_simple_kernelPK6__halfS1_S1_PS_iiifE13scores_shared;
	add.s32 	%r93, %r92, %r91;
	st.shared.f32 	[%r93], %f79;
	max.f32 	%f216, %f216, %f79;
	add.s32 	%r145, %r145, 256;
	setp.lt.s32 	%p5, %r145, %r79;
	@%p5 bra 	$L__BB0_5;
$L__BB0_8:
	shl.b32 	%r94, %r2, 2;
	mov.u32 	%r95, _ZZ23attention_simple_kernelPK6__halfS1_S1_PS_iiifE10max_shared;
	add.s32 	%r10, %r95, %r94;
	st.shared.f32 	[%r10], %f216;
	bar.sync 	0;
	setp.gt.u32 	%p6, %r2, 127;
	@%p6 bra 	$L__BB0_10;
	ld.shared.f32 	%f80, [%r10];
	ld.shared.f32 	%f81, [%r10+512];
	max.f32 	%f82, %f80, %f81;
	st.shared.f32 	[%r10], %f82;
$L__BB0_10:
	setp.gt.u32 	%p7, %r2, 63;
	bar.sync 	0;
	@%p7 bra 	$L__BB0_12;
	ld.shared.f32 	%f83, [%r10];
	ld.shared.f32 	%f84, [%r10+256];
	max.f32 	%f85, %f83, %f84;
	st.shared.f32 	[%r10], %f85;
$L__BB0_12:
	bar.sync 	0;
	setp.gt.u32 	%p8, %r2, 31;
	@%p8 bra 	$L__BB0_14;
	ld.shared.f32 	%f86, [%r10];
	ld.shared.f32 	%f87, [%r10+128];
	max.f32 	%f88, %f86, %f87;
	st.shared.f32 	[%r10], %f88;
$L__BB0_14:
	bar.sync 	0;
	setp.gt.u32 	%p9, %r2, 15;
	@%p9 bra 	$L__BB0_16;
	ld.shared.f32 	%f89, [%r10];
	ld.shared.f32 	%f90, [%r10+64];
	max.f32 	%f91, %f89, %f90;
	st.shared.f32 	[%r10], %f91;
$L__BB0_16:
	bar.sync 	0;
	setp.gt.u32 	%p10, %r2, 7;
	@%p10 bra 	$L__BB0_18;
	ld.shared.f32 	%f92, [%r10];
	ld.shared.f32 	%f93, [%r10+32];
	max.f32 	%f94, %f92, %f93;
	st.shared.f32 	[%r10], %f94;
$L__BB0_18:
	bar.sync 	0;
	setp.gt.u32 	%p11, %r2, 3;
	@%p11 bra 	$L__BB0_20;
	ld.shared.f32 	%f95, [%r10];
	ld.shared.f32 	%f96, [%r10+16];
	max.f32 	%f97, %f95, %f96;
	st.shared.f32 	[%r10], %f97;
$L__BB0_20:
	bar.sync 	0;
	setp.gt.u32 	%p12, %r2, 1;
	@%p12 bra 	$L__BB0_22;
	ld.shared.f32 	%f98, [%r10];
	ld.shared.f32 	%f99, [%r10+8];
	max.f32 	%f100, %f98, %f99;
	st.shared.f32 	[%r10], %f100;
$L__BB0_22:
	bar.sync 	0;
	setp.ne.s32 	%p13, %r2, 0;
	@%p13 bra 	$L__BB0_24;
	ld.shared.f32 	%f101, [%r10];
	ld.shared.f32 	%f102, [_ZZ23attention_simple_kernelPK6__halfS1_S1_PS_iiifE10max_shared+4];
	max.f32 	%f103, %f101, %f102;
	st.shared.f32 	[%r10], %f103;
$L__BB0_24:
	setp.ge.u32 	%p14, %r2, %r79;
	bar.sync 	0;
	ld.shared.f32 	%f6, [_ZZ23attention_simple_kernelPK6__halfS1_S1_PS_iiifE10max_shared];
	bar.sync 	0;
	mov.f32 	%f221, 0f00000000;
	@%p14 bra 	$L__BB0_31;
	not.b32 	%r96, %r2;
	add.s32 	%r11, %r79, %r96;
	and.b32  	%r97, %r11, 768;
	setp.eq.s32 	%p15, %r97, 768;
	mov.f32 	%f221, 0f00000000;
	mov.u32 	%r151, %r2;
	@%p15 bra 	$L__BB0_28;
	mov.u32 	%r99, _ZZ23attention_simple_kernelPK6__halfS1_S1_PS_iiifE13scores_shared;
	add.s32 	%r149, %r99, %r94;
	shr.u32 	%r100, %r11, 8;
	add.s32 	%r101, %r100, 1;
	and.b32  	%r102, %r101, 3;
	neg.s32 	%r148, %r102;
	mov.f32 	%f221, 0f00000000;
	mov.u32 	%r151, %r2;
$L__BB0_27:
	.pragma "nounroll";
	ld.shared.f32 	%f108, [%r149];
	sub.f32 	%f109, %f108, %f6;
	mul.f32 	%f110, %f109, 0f3FB8AA3B;
	ex2.approx.f32 	%f111, %f110;
	st.shared.f32 	[%r149], %f111;
	add.f32 	%f221, %f221, %f111;
	add.s32 	%r151, %r151, 256;
	add.s32 	%r149, %r149, 1024;
	add.s32 	%r148, %r148, 1;
	setp.ne.s32 	%p16, %r148, 0;
	@%p16 bra 	$L__BB0_27;
$L__BB0_28:
	setp.lt.u32 	%p17, %r11, 768;
	@%p17 bra 	$L__BB0_31;
	shl.b32 	%r103, %r151, 2;
	mov.u32 	%r104, _ZZ23attention_simple_kernelPK6__halfS1_S1_PS_iiifE13scores_shared;
	add.s32 	%r105, %r103, %r104;
	add.s32 	%r152, %r105, 2048;
$L__BB0_30:
	ld.shared.f32 	%f112, [%r152+-2048];
	sub.f32 	%f113, %f112, %f6;
	mul.f32 	%f114, %f113, 0f3FB8AA3B;
	ex2.approx.f32 	%f115, %f114;
	st.shared.f32 	[%r152+-2048], %f115;
	add.f32 	%f116, %f221, %f115;
	ld.shared.f32 	%f117, [%r152+-1024];
	sub.f32 	%f118, %f117, %f6;
	mul.f32 	%f119, %f118, 0f3FB8AA3B;
	ex2.approx.f32 	%f120, %f119;
	st.shared.f32 	[%r152+-1024], %f120;
	add.f32 	%f121, %f116, %f120;
	ld.shared.f32 	%f122, [%r152];
	sub.f32 	%f123, %f122, %f6;
	mul.f32 	%f124, %f123, 0f3FB8AA3B;
	ex2.approx.f32 	%f125, %f124;
	st.shared.f32 	[%r152], %f125;
	add.f32 	%f126, %f121, %f125;
	ld.shared.f32 	%f127, [%r152+1024];
	sub.f32 	%f128, %f127, %f6;
	mul.f32 	%f129, %f128, 0f3FB8AA3B;
	ex2.approx.f32 	%f130, %f129;
	st.shared.f32 	[%r152+1024], %f130;
	add.f32 	%f221, %f126, %f130;
	add.s32 	%r151, %r151, 1024;
	add.s32 	%r152, %r152, 4096;
	setp.lt.s32 	%p18, %r151, %r79;
	@%p18 bra 	$L__BB0_30;
$L__BB0_31:
	setp.gt.u32 	%p19, %r2, 127;
	mov.u32 	%r107, _ZZ23attention_simple_kernelPK6__halfS1_S1_PS_iiifE10sum_shared;
	add.s32 	%r26, %r107, %r94;
	st.shared.f32 	[%r26], %f221;
	bar.sync 	0;
	@%p19 bra 	$L__BB0_33;
	ld.shared.f32 	%f131, [%r26+512];
	ld.shared.f32 	%f132, [%r26];
	add.f32 	%f133, %f131, %f132;
	st.shared.f32 	[%r26], %f133;
$L__BB0_33:
	setp.gt.u32 	%p20, %r2, 63;
	bar.sync 	0;
	@%p20 bra 	$L__BB0_35;
	ld.shared.f32 	%f134, [%r26+256];
	ld.shared.f32 	%f135, [%r26];
	add.f32 	%f136, %f134, %f135;
	st.shared.f32 	[%r26], %f136;
$L__BB0_35:
	setp.gt.u32 	%p21, %r2, 31;
	bar.sync 	0;
	@%p21 bra 	$L__BB0_37;
	ld.shared.f32 	%f137, [%r26+128];
	ld.shared.f32 	%f138, [%r26];
	add.f32 	%f139, %f137, %f138;
	st.shared.f32 	[%r26], %f139;
$L__BB0_37:
	setp.gt.u32 	%p22, %r2, 15;
	bar.sync 	0;
	@%p22 bra 	$L__BB0_39;
	ld.shared.f32 	%f140, [%r26+64];
	ld.shared.f32 	%f141, [%r26];
	add.f32 	%f142, %f140, %f141;
	st.shared.f32 	[%r26], %f142;
$L__BB0_39:
	setp.gt.u32 	%p23, %r2, 7;
	bar.sync 	0;
	@%p23 bra 	$L__BB0_41;
	ld.shared.f32 	%f143, [%r26+32];
	ld.shared.f32 	%f144, [%r26];
	add.f32 	%f145, %f143, %f144;
	st.shared.f32 	[%r26], %f145;
$L__BB0_41:
	setp.gt.u32 	%p24, %r2, 3;
	bar.sync 	0;
	@%p24 bra 	$L__BB0_43;
	ld.shared.f32 	%f146, [%r26+16];
	ld.shared.f32 	%f147, [%r26];
	add.f32 	%f148, %f146, %f147;
	st.shared.f32 	[%r26], %f148;
$L__BB0_43:
	setp.gt.u32 	%p25, %r2, 1;
	bar.sync 	0;
	@%p25 bra 	$L__BB0_45;
	ld.shared.f32 	%f149, [%r26+8];
	ld.shared.f32 	%f150, [%r26];
	add.f32 	%f151, %f149, %f150;
	st.shared.f32 	[%r26], %f151;
$L__BB0_45:
	setp.ne.s32 	%p26, %r2, 0;
	bar.sync 	0;
	@%p26 bra 	$L__BB0_47;
	ld.shared.f32 	%f152, [_ZZ23attention_simple_kernelPK6__halfS1_S1_PS_iiifE10sum_shared+4];
	ld.shared.f32 	%f153, [%r26];
	add.f32 	%f154, %f152, %f153;
	st.shared.f32 	[%r26], %f154;
$L__BB0_47:
	setp.ge.u32 	%p27, %r2, %r79;
	bar.sync 	0;
	ld.shared.f32 	%f155, [_ZZ23attention_simple_kernelPK6__halfS1_S1_PS_iiifE10sum_shared];
	rcp.rn.f32 	%f14, %f155;
	bar.sync 	0;
	@%p27 bra 	$L__BB0_54;
	not.b32 	%r108, %r2;
	add.s32 	%r27, %r79, %r108;
	and.b32  	%r109, %r27, 768;
	setp.eq.s32 	%p28, %r109, 768;
	mov.u32 	%r158, %r2;
	@%p28 bra 	$L__BB0_51;
	shr.u32 	%r110, %r27, 8;
	add.s32 	%r111, %r110, 1;
	and.b32  	%r112, %r111, 3;
	mov.u32 	%r114, _ZZ23attention_simple_kernelPK6__halfS1_S1_PS_iiifE13scores_shared;
	add.s32 	%r155, %r114, %r94;
	neg.s32 	%r154, %r112;
	shl.b32 	%r115, %r111, 8;
	and.b32  	%r116, %r115, 768;
	or.b32  	%r158, %r2, %r116;
$L__BB0_50:
	.pragma "nounroll";
	ld.shared.f32 	%f156, [%r155];
	mul.f32 	%f157, %f14, %f156;
	st.shared.f32 	[%r155], %f157;
	add.s32 	%r155, %r155, 1024;
	add.s32 	%r154, %r154, 1;
	setp.ne.s32 	%p29, %r154, 0;
	@%p29 bra 	$L__BB0_50;
$L__BB0_51:
	setp.lt.u32 	%p30, %r27, 768;
	@%p30 bra 	$L__BB0_54;
	shl.b32 	%r117, %r158, 2;
	mov.u32 	%r118, _ZZ23attention_simple_kernelPK6__halfS1_S1_PS_iiifE13scores_shared;
	add.s32 	%r119, %r117, %r118;
	add.s32 	%r157, %r119, 2048;
$L__BB0_53:
	ld.shared.f32 	%f158, [%r157+-2048];
	mul.f32 	%f159, %f14, %f158;
	st.shared.f32 	[%r157+-2048], %f159;
	ld.shared.f32 	%f160, [%r157+-1024];
	mul.f32 	%f161, %f14, %f160;
	st.shared.f32 	[%r157+-1024], %f161;
	ld.shared.f32 	%f162, [%r157];
	mul.f32 	%f163, %f14, %f162;
	st.shared.f32 	[%r157], %f163;
	ld.shared.f32 	%f164, [%r157+1024];
	mul.f32 	%f165, %f14, %f164;
	st.shared.f32 	[%r157+1024], %f165;
	add.s32 	%r158, %r158, 1024;
	add.s32 	%r157, %r157, 4096;
	setp.lt.s32 	%p31, %r158, %r79;
	@%p31 bra 	$L__BB0_53;
$L__BB0_54:
	setp.gt.u32 	%p32, %r2, 63;
	bar.sync 	0;
	mov.u32 	%r121, _ZZ23attention_simple_kernelPK6__halfS1_S1_PS_iiifE8O_shared;
	add.s32 	%r41, %r121, %r94;
	@%p32 bra 	$L__BB0_68;
	setp.lt.s32 	%p33, %r79, 1;
	mov.f32 	%f229, 0f00000000;
	@%p33 bra 	$L__BB0_67;
	and.b32  	%r42, %r79, 7;
	setp.lt.u32 	%p34, %r79, 8;
	mov.f32 	%f229, 0f00000000;
	mov.b32 	%r170, 0;
	@%p34 bra 	$L__BB0_59;
	and.b32  	%r170, %r79, 2147483640;
	neg.s32 	%r168, %r170;
	add.s32 	%r167, %r2, %r80;
	shl.b32 	%r46, %r80, 3;
	shl.b32 	%r124, %r80, 1;
	add.s32 	%r166, %r2, %r124;
	mad.lo.s32 	%r165, %r80, 3, %r2;
	shl.b32 	%r125, %r80, 2;
	add.s32 	%r164, %r2, %r125;
	mad.lo.s32 	%r163, %r80, 5, %r2;
	mad.lo.s32 	%r162, %r80, 6, %r2;
	mad.lo.s32 	%r161, %r80, 7, %r2;
	mov.u32 	%r126, _ZZ23attention_simple_kernelPK6__halfS1_S1_PS_iiifE13scores_shared;
	add.s32 	%r159, %r126, 16;
	mov.f32 	%f229, 0f00000000;
	mov.u32 	%r160, %r2;
$L__BB0_58:
	.pragma "nounroll";
	ld.shared.f32 	%f178, [%r159+-16];
	cvt.s64.s32 	%rd18, %r160;
	add.s64 	%rd19, %rd18, %rd2;
	shl.b64 	%rd20, %rd19, 1;
	add.s64 	%rd21, %rd1, %rd20;
	ld.global.nc.u16 	%rs18, [%rd21];
	// begin inline asm
	{  cvt.f32.f16 %f170, %rs18;}

	// end inline asm
	fma.rn.f32 	%f179, %f178, %f170, %f229;
	ld.shared.f32 	%f180, [%r159+-12];
	cvt.s64.s32 	%rd22, %r167;
	add.s64 	%rd23, %rd22, %rd2;
	shl.b64 	%rd24, %rd23, 1;
	add.s64 	%rd25, %rd1, %rd24;
	ld.global.nc.u16 	%rs19, [%rd25];
	// begin inline asm
	{  cvt.f32.f16 %f171, %rs19;}

	// end inline asm
	fma.rn.f32 	%f181, %f180, %f171, %f179;
	ld.shared.f32 	%f182, [%r159+-8];
	cvt.s64.s32 	%rd26, %r166;
	add.s64 	%rd27, %rd26, %rd2;
	shl.b64 	%rd28, %rd27, 1;
	add.s64 	%rd29, %rd1, %rd28;
	ld.global.nc.u16 	%rs20, [%rd29];
	// begin inline asm
	{  cvt.f32.f16 %f172, %rs20;}

	// end inline asm
	fma.rn.f32 	%f183, %f182, %f172, %f181;
	ld.shared.f32 	%f184, [%r159+-4];
	cvt.s64.s32 	%rd30, %r165;
	add.s64 	%rd31, %rd30, %rd2;
	shl.b64 	%rd32, %rd31, 1;
	add.s64 	%rd33, %rd1, %rd32;
	ld.global.nc.u16 	%rs21, [%rd33];
	// begin inline asm
	{  cvt.f32.f16 %f173, %rs21;}

	// end inline asm
	fma.rn.f32 	%f185, %f184, %f173, %f183;
	ld.shared.f32 	%f186, [%r159];
	cvt.s64.s32 	%rd34, %r164;
	add.s64 	%rd35, %rd34, %rd2;
	shl.b64 	%rd36, %rd35, 1;
	add.s64 	%rd37, %rd1, %rd36;
	ld.global.nc.u16 	%rs22, [%rd37];
	// begin inline asm
	{  cvt.f32.f16 %f174, %rs22;}

	// end inline asm
	fma.rn.f32 	%f187, %f186, %f174, %f185;
	ld.shared.f32 	%f188, [%r159+4];
	cvt.s64.s32 	%rd38, %r163;
	add.s64 	%rd39, %rd38, %rd2;
	shl.b64 	%rd40, %rd39, 1;
	add.s64 	%rd41, %rd1, %rd40;
	ld.global.nc.u16 	%rs23, [%rd41];
	// begin inline asm
	{  cvt.f32.f16 %f175, %rs23;}

	// end inline asm
	fma.rn.f32 	%f189, %f188, %f175, %f187;
	ld.shared.f32 	%f190, [%r159+8];
	cvt.s64.s32 	%rd42, %r162;
	add.s64 	%rd43, %rd42, %rd2;
	shl.b64 	%rd44, %rd43, 1;
	add.s64 	%rd45, %rd1, %rd44;
	ld.global.nc.u16 	%rs24, [%rd45];
	// begin inline asm
	{  cvt.f32.f16 %f176, %rs24;}

	// end inline asm
	fma.rn.f32 	%f191, %f190, %f176, %f189;
	ld.shared.f32 	%f192, [%r159+12];
	cvt.s64.s32 	%rd46, %r161;
	add.s64 	%rd47, %rd46, %rd2;
	shl.b64 	%rd48, %rd47, 1;
	add.s64 	%rd49, %rd1, %rd48;
	ld.global.nc.u16 	%rs25, [%rd49];
	// begin inline asm
	{  cvt.f32.f16 %f177, %rs25;}

	// end inline asm
	fma.rn.f32 	%f229, %f192, %f177, %f191;
	add.s32 	%r168, %r168, 8;
	add.s32 	%r167, %r167, %r46;
	add.s32 	%r166, %r166, %r46;
	add.s32 	%r165, %r165, %r46;
	add.s32 	%r164, %r164, %r46;
	add.s32 	%r163, %r163, %r46;
	add.s32 	%r162, %r162, %r46;
	add.s32 	%r161, %r161, %r46;
	add.s32 	%r160, %r160, %r46;
	add.s32 	%r159, %r159, 32;
	setp.ne.s32 	%p35, %r168, 0;
	@%p35 bra 	$L__BB0_58;
$L__BB0_59:
	setp.eq.s32 	%p36, %r42, 0;
	@%p36 bra 	$L__BB0_67;
	and.b32  	%r74, %r79, 3;
	setp.lt.u32 	%p37, %r42, 4;
	@%p37 bra 	$L__BB0_62;
	shl.b32 	%r127, %r170, 2;
	mov.u32 	%r128, _ZZ23attention_simple_kernelPK6__halfS1_S1_PS_iiifE13scores_shared;
	add.s32 	%r129, %r128, %r127;
	ld.shared.f32 	%f198, [%r129];
	mad.lo.s32 	%r130, %r170, %r80, %r2;
	cvt.s64.s32 	%rd50, %r130;
	add.s64 	%rd51, %rd50, %rd2;
	shl.b64 	%rd52, %rd51, 1;
	add.s64 	%rd53, %rd1, %rd52;
	ld.global.nc.u16 	%rs26, [%rd53];
	// begin inline asm
	{  cvt.f32.f16 %f194, %rs26;}

	// end inline asm
	fma.rn.f32 	%f199, %f198, %f194, %f229;
	ld.shared.f32 	%f200, [%r129+4];
	add.s32 	%r131, %r130, %r80;
	cvt.s64.s32 	%rd54, %r131;
	add.s64 	%rd55, %rd54, %rd2;
	shl.b64 	%rd56, %rd55, 1;
	add.s64 	%rd57, %rd1, %rd56;
	ld.global.nc.u16 	%rs27, [%rd57];
	// begin inline asm
	{  cvt.f32.f16 %f195, %rs27;}

	// end inline asm
	fma.rn.f32 	%f201, %f200, %f195, %f199;
	ld.shared.f32 	%f202, [%r129+8];
	add.s32 	%r132, %r131, %r80;
	cvt.s64.s32 	%rd58, %r132;
	add.s64 	%rd59, %rd58, %rd2;
	shl.b64 	%rd60, %rd59, 1;
	add.s64 	%rd61, %rd1, %rd60;
	ld.global.nc.u16 	%rs28, [%rd61];
	// begin inline asm
	{  cvt.f32.f16 %f196, %rs28;}

	// end inline asm
	fma.rn.f32 	%f203, %f202, %f196, %f201;
	ld.shared.f32 	%f204, [%r129+12];
	add.s32 	%r133, %r132, %r80;
	cvt.s64.s32 	%rd62, %r133;
	add.s64 	%rd63, %rd62, %rd2;
	shl.b64 	%rd64, %rd63, 1;
	add.s64 	%rd65, %rd1, %rd64;
	ld.global.nc.u16 	%rs29, [%rd65];
	// begin inline asm
	{  cvt.f32.f16 %f197, %rs29;}

	// end inline asm
	fma.rn.f32 	%f229, %f204, %f197, %f203;
	add.s32 	%r170, %r170, 4;
$L__BB0_62:
	setp.eq.s32 	%p38, %r74, 0;
	@%p38 bra 	$L__BB0_67;
	setp.eq.s32 	%p39, %r74, 1;
	@%p39 bra 	$L__BB0_65;
	shl.b32 	%r134, %r170, 2;
	mov.u32 	%r135, _ZZ23attention_simple_kernelPK6__halfS1_S1_PS_iiifE13scores_shared;
	add.s32 	%r136, %r135, %r134;
	ld.shared.f32 	%f208, [%r136];
	mad.lo.s32 	%r137, %r170, %r80, %r2;
	cvt.s64.s32 	%rd66, %r137;
	add.s64 	%rd67, %rd66, %rd2;
	shl.b64 	%rd68, %rd67, 1;
	add.s64 	%rd69, %rd1, %rd68;
	ld.global.nc.u16 	%rs30, [%rd69];
	// begin inline asm
	{  cvt.f32.f16 %f206, %rs30;}

	// end inline asm
	fma.rn.f32 	%f209, %f208, %f206, %f229;
	ld.shared.f32 	%f210, [%r136+4];
	add.s32 	%r138, %r137, %r80;
	cvt.s64.s32 	%rd70, %r138;
	add.s64 	%rd71, %rd70, %rd2;
	shl.b64 	%rd72, %rd71, 1;
	add.s64 	%rd73, %rd1, %rd72;
	ld.global.nc.u16 	%rs31, [%rd73];
	// begin inline asm
	{  cvt.f32.f16 %f207, %rs31;}

	// end inline asm
	fma.rn.f32 	%f229, %f210, %f207, %f209;
	add.s32 	%r170, %r170, 2;
$L__BB0_65:
	and.b32  	%r139, %r79, 1;
	setp.eq.b32 	%p40, %r139, 1;
	not.pred 	%p41, %p40;
	@%p41 bra 	$L__BB0_67;
	shl.b32 	%r140, %r170, 2;
	mov.u32 	%r141, _ZZ23attention_simple_kernelPK6__halfS1_S1_PS_iiifE13scores_shared;
	add.s32 	%r142, %r141, %r140;
	ld.shared.f32 	%f212, [%r142];
	mad.lo.s32 	%r143, %r170, %r80, %r2;
	cvt.s64.s32 	%rd74, %r143;
	add.s64 	%rd75, %rd74, %rd2;
	shl.b64 	%rd76, %rd75, 1;
	add.s64 	%rd77, %rd1, %rd76;
	ld.global.nc.u16 	%rs32, [%rd77];
	// begin inline asm
	{  cvt.f32.f16 %f211, %rs32;}

	// end inline asm
	fma.rn.f32 	%f229, %f212, %f211, %f229;
$L__BB0_67:
	st.shared.f32 	[%r41], %f229;
$L__BB0_68:
	setp.gt.u32 	%p42, %r2, 63;
	bar.sync 	0;
	@%p42 bra 	$L__BB0_70;
	ld.shared.f32 	%f213, [%r41];
	// begin inline asm
	{  cvt.rn.f16.f32 %rs33, %f213;}

	// end inline asm
	mad.lo.s32 	%r144, %r80, %r1, %r2;
	cvt.s64.s32 	%rd78, %r144;
	add.s64 	%rd79, %rd78, %rd2;
	cvta.to.global.u64 	%rd80, %rd6;
	shl.b64 	%rd81, %rd79, 1;
	add.s64 	%rd82, %rd80, %rd81;
	st.global.u16 	[%rd82], %rs33;
$L__BB0_70:
	ret;

}


// ===== COMPILED SASS (sm_100) =====

	.target	sm_100

	.elftype	@"ET_EXEC"


//--------------------- .note.nv.tkinfo           --------------------------
	.section	.note.nv.tkinfo,"",@"SHT_NOTE"
	.sectionflags	@"SHF_NOTE_NV_TKINFO"
	.tkinfo
        /*0018*/ 	.word	0x00000002
        /*0030*/ 	.string	""
        /*0030*/ 	.string	"ptxas"
        /*0030*/ 	.string	"Cuda compilation tools, release 13.0, V13.0.88"
        /*0030*/ 	.string	"Build cuda_13.0.r13.0/compiler.36424714_0"
        /*0030*/ 	.string	"-arch sm_100 -m 64 "



//--------------------- .note.nv.cuinfo           --------------------------
	.section	.note.nv.cuinfo,"",@"SHT_NOTE"
	.sectionflags	@"SHF_NOTE_NV_CUINFO"
        /*0018*/ 	.short	0x0002
        /*001a*/ 	.short	0x0064
        /*001c*/ 	.short	0x0082
	.zero		2


//--------------------- .nv.info                  --------------------------
	.section	.nv.info,"",@"SHT_CUDA_INFO"
	.align	4


	//----- nvinfo : EIATTR_REGCOUNT
	.align		4
        /*0000*/ 	.byte	0x04, 0x2f
        /*0002*/ 	.short	(.L_1 - .L_0)
	.align		4
.L_0:
        /*0004*/ 	.word	index@(_Z23attention_simple_kernelPK6__halfS1_S1_PS_iiif)
        /*0008*/ 	.word	0x0000002e


	//----- nvinfo : EIATTR_FRAME_SIZE
	.align		4
.L_1:
        /*000c*/ 	.byte	0x04, 0x11
        /*000e*/ 	.short	(.L_3 - .L_2)
	.align		4
.L_2:
        /*0010*/ 	.word	index@($__internal_0_$__cuda_sm20_rcp_rn_f32_slowpath)
        /*0014*/ 	.word	0x00000000


	//----- nvinfo : EIATTR_FRAME_SIZE
	.align		4
.L_3:
        /*0018*/ 	.byte	0x04, 0x11
        /*001a*/ 	.short	(.L_5 - .L_4)
	.align		4
.L_4:
        /*001c*/ 	.word	index@(_Z23attention_simple_kernelPK6__halfS1_S1_PS_iiif)
        /*0020*/ 	.word	0x00000000


	//----- nvinfo : EIATTR_MIN_STACK_SIZE
	.align		4
.L_5:
        /*0024*/ 	.byte	0x04, 0x12
        /*0026*/ 	.short	(.L_7 - .L_6)
	.align		4
.L_6:
        /*0028*/ 	.word	index@(_Z23attention_simple_kernelPK6__halfS1_S1_PS_iiif)
        /*002c*/ 	.word	0x00000000
.L_7:


//--------------------- .nv.compat                --------------------------
	.section	.nv.compat,"",@"SHT_CUDA_COMPAT_INFO"
	.align	4
        /*0000*/ 	.byte	0x02, 0x09, 0x00, 0x00, 0x02, 0x02, 0x01, 0x00, 0x02, 0x05, 0x05, 0x00, 0x03, 0x07, 0x01, 0x01
        /*0010*/ 	.byte	0x02, 0x03, 0x00, 0x00, 0x02, 0x06, 0x01, 0x00, 0x04, 0x0b, 0x08, 0x00, 0x01, 0x00, 0x00, 0x00
        /*0020*/ 	.byte	0x00, 0x00, 0x00, 0x00


//--------------------- .nv.info._Z23attention_simple_kernelPK6__halfS1_S1_PS_iiif --------------------------
	.section	.nv.info._Z23attention_simple_kernelPK6__halfS1_S1_PS_iiif,"",@"SHT_CUDA_INFO"
	.sectionflags	@""
	.align	4


	//----- nvinfo : EIATTR_CUDA_API_VERSION
	.align		4
        /*0000*/ 	.byte	0x04, 0x37
        /*0002*/ 	.short	(.L_9 - .L_8)
.L_8:
        /*0004*/ 	.word	0x00000082


	//----- nvinfo : EIATTR_KPARAM_INFO
	.align		4
.L_9:
        /*0008*/ 	.byte	0x04, 0x17
        /*000a*/ 	.short	(.L_11 - .L_10)
.L_10:
        /*000c*/ 	.word	0x00000000
        /*0010*/ 	.short	0x0007
        /*0012*/ 	.short	0x002c
        /*0014*/ 	.byte	0x00, 0xf0, 0x11, 0x00


	//----- nvinfo : EIATTR_KPARAM_INFO
	.align		4
.L_11:
        /*0018*/ 	.byte	0x04, 0x17
        /*001a*/ 	.short	(.L_13 - .L_12)
.L_12:
        /*001c*/ 	.word	0x00000000
        /*0020*/ 	.short	0x0006
        /*0022*/ 	.short	0x0028
        /*0024*/ 	.byte	0x00, 0xf0, 0x11, 0x00


	//----- nvinfo : EIATTR_KPARAM_INFO
	.align		4
.L_13:
        /*0028*/ 	.byte	0x04, 0x17
        /*002a*/ 	.short	(.L_15 - .L_14)
.L_14:
        /*002c*/ 	.word	0x00000000
        /*0030*/ 	.short	0x0005
        /*0032*/ 	.short	0x0024
        /*0034*/ 	.byte	0x00, 0xf0, 0x11, 0x00


	//----- nvinfo : EIATTR_KPARAM_INFO
	.align		4
.L_15:
        /*0038*/ 	.byte	0x04, 0x17
        /*003a*/ 	.short	(.L_17 - .L_16)
.L_16:
        /*003c*/ 	.word	0x00000000
        /*0040*/ 	.short	0x0004
        /*0042*/ 	.short	0x0020
        /*0044*/ 	.byte	0x00, 0xf0, 0x11, 0x00


	//----- nvinfo : EIATTR_KPARAM_INFO
	.align		4
.L_17:
        /*0048*/ 	.byte	0x04, 0x17
        /*004a*/ 	.short	(.L_19 - .L_18)
.L_18:
        /*004c*/ 	.word	0x00000000
        /*0050*/ 	.short	0x0003
        /*0052*/ 	.short	0x0018
        /*0054*/ 	.byte	0x00, 0xf5, 0x21, 0x00


	//----- nvinfo : EIATTR_KPARAM_INFO
	.align		4
.L_19:
        /*0058*/ 	.byte	0x04, 0x17
        /*005a*/ 	.short	(.L_21 - .L_20)
.L_20:
        /*005c*/ 	.word	0x00000000
        /*0060*/ 	.short	0x0002
        /*0062*/ 	.short	0x0010
        /*0064*/ 	.byte	0x00, 0xf5, 0x21, 0x00


	//----- nvinfo : EIATTR_KPARAM_INFO
	.align		4
.L_21:
        /*0068*/ 	.byte	0x04, 0x17
        /*006a*/ 	.short	(.L_23 - .L_22)
.L_22:
        /*006c*/ 	.word	0x00000000
        /*0070*/ 	.short	0x0001
        /*0072*/ 	.short	0x0008
        /*0074*/ 	.byte	0x00, 0xf5, 0x21, 0x00


	//----- nvinfo : EIATTR_KPARAM_INFO
	.align		4
.L_23:
        /*0078*/ 	.byte	0x04, 0x17
        /*007a*/ 	.short	(.L_25 - .L_24)
.L_24:
        /*007c*/ 	.word	0x00000000
        /*0080*/ 	.short	0x0000
        /*0082*/ 	.short	0x0000
        /*0084*/ 	.byte	0x00, 0xf5, 0x21, 0x00


	//----- nvinfo : EIATTR_SPARSE_MMA_MASK
	.align		4
.L_25:
        /*0088*/ 	.byte	0x03, 0x50
        /*008a*/ 	.short	0x0000


	//----- nvinfo : EIATTR_MAXREG_COUNT
	.align		4
        /*008c*/ 	.byte	0x03, 0x1b
        /*008e*/ 	.short	0x0040


	//----- nvinfo : EIATTR_NUM_BARRIERS
	.align		4
        /*0090*/ 	.byte	0x02, 0x4c
        /*0092*/ 	.byte	0x01
	.zero		1


	//----- nvinfo : EIATTR_MERCURY_ISA_VERSION
	.align		4
        /*0094*/ 	.byte	0x03, 0x5f
        /*0096*/ 	.short	0x0101


	//----- nvinfo : EIATTR_VRC_CTA_INIT_COUNT
	.align		4
        /*0098*/ 	.byte	0x02, 0x4a
	.zero		1
	.zero		1


	//----- nvinfo : EIATTR_EXIT_INSTR_OFFSETS
	.align		4
        /*009c*/ 	.byte	0x04, 0x1c
        /*009e*/ 	.short	(.L_27 - .L_26)


	//   ....[0]....
.L_26:
        /*00a0*/ 	.word	0x00000050


	//   ....[1]....
        /*00a4*/ 	.word	0x000029a0


	//   ....[2]....
        /*00a8*/ 	.word	0x00002a50


	//----- nvinfo : EIATTR_MAX_THREADS
	.align		4
.L_27:
        /*00ac*/ 	.byte	0x04, 0x05
        /*00ae*/ 	.short	(.L_29 - .L_28)
.L_28:
        /*00b0*/ 	.word	0x00000100
        /*00b4*/ 	.word	0x00000001
        /*00b8*/ 	.word	0x00000001


	//----- nvinfo : EIATTR_CRS_STACK_SIZE
	.align		4
.L_29:
        /*00bc*/ 	.byte	0x04, 0x1e
        /*00be*/ 	.short	(.L_31 - .L_30)
.L_30:
        /*00c0*/ 	.word	0x00000000


	//----- nvinfo : EIATTR_CBANK_PARAM_SIZE
	.align		4
.L_31:
        /*00c4*/ 	.byte	0x03, 0x19
        /*00c6*/ 	.short	0x0030


	//----- nvinfo : EIATTR_PARAM_CBANK
	.align		4
        /*00c8*/ 	.byte	0x04, 0x0a
        /*00ca*/ 	.short	(.L_33 - .L_32)
	.align		4
.L_32:
        /*00cc*/ 	.word	index@(.nv.constant0._Z23attention_simple_kernelPK6__halfS1_S1_PS_iiif)
        /*00d0*/ 	.short	0x0380
        /*00d2*/ 	.short	0x0030


	//----- nvinfo : EIATTR_SW_WAR
	.align		4
.L_33:
        /*00d4*/ 	.byte	0x04, 0x36
        /*00d6*/ 	.short	(.L_35 - .L_34)
.L_34:
        /*00d8*/ 	.word	0x00000008
.L_35:


//--------------------- .nv.callgraph             --------------------------
	.section	.nv.callgraph,"",@"SHT_CUDA_CALLGRAPH"
	.align	4
	.sectionentsize	8
	.align		4
        /*0000*/ 	.word	0x00000000
	.align		4
        /*0004*/ 	.word	0xffffffff
	.align		4
        /*0008*/ 	.word	0x00000000
	.align		4
        /*000c*/ 	.word	0xfffffffe
	.align		4
        /*0010*/ 	.word	0x00000000
	.align		4
        /*0014*/ 	.word	0xfffffffd
	.align		4
        /*0018*/ 	.word	0x00000000
	.align		4
        /*001c*/ 	.word	0xfffffffc


//--------------------- .text._Z23attention_simple_kernelPK6__halfS1_S1_PS_iiif --------------------------
	.section	.text._Z23attention_simple_kernelPK6__halfS1_S1_PS_iiif,"ax",@progbits
	.align	128
        .global         _Z23attention_simple_kernelPK6__halfS1_S1_PS_iiif
        .type           _Z23attention_simple_kernelPK6__halfS1_S1_PS_iiif,@function
        .size           _Z23attention_simple_kernelPK6__halfS1_S1_PS_iiif,(.L_x_35 - _Z23attention_simple_kernelPK6__halfS1_S1_PS_iiif)
        .other          _Z23attention_simple_kernelPK6__halfS1_S1_PS_iiif,@"STO_CUDA_ENTRY STV_DEFAULT"
_Z23attention_simple_kernelPK6__halfS1_S1_PS_iiif:
.text._Z23attention_simple_kernelPK6__halfS1_S1_PS_iiif:
[----:B------:R-:W-:Y:S08]  /*0000*/  LDC R1, c[0x0][0x37c] ;  /* 0x0000df00ff017b82 */ /* 0x000ff00000000800 */
[----:B------:R-:W0:Y:S01]  /*0010*/  S2UR UR11, SR_CTAID.X ;  /* 0x00000000000b79c3 */ /* 0x000e220000002500 */
[----:B------:R-:W1:Y:S02]  /*0020*/  LDCU UR4, c[0x0][0x3a4] ;  /* 0x00007480ff0477ac */ /* 0x000e640008000800 */
[----:B-1----:R-:W-:-:S05]  /*0030*/  IMAD.U32 R9, RZ, RZ, UR4 ;  /* 0x00000004ff097e24 */ /* 0x002fca000f8e00ff */
[----:B0-----:R-:W-:-:S13]  /*0040*/  ISETP.LE.AND P0, PT, R9, UR11, PT ;  /* 0x0000000b09007c0c */ /* 0x001fda000bf03270 */
[----:B------:R-:W-:Y:S05]  /*0050*/  @P0 EXIT ;  /* 0x000000000000094d */ /* 0x000fea0003800000 */
[----:B------:R-:W0:Y:S01]  /*0060*/  S2R R0, SR_TID.X ;  /* 0x0000000000007919 */ /* 0x000e220000002100 */
[----:B------:R-:W1:Y:S01]  /*0070*/  S2UR UR4, SR_CTAID.Y ;  /* 0x00000000000479c3 */ /* 0x000e620000002600 */
[----:B------:R-:W2:Y:S01]  /*0080*/  LDCU.64 UR8, c[0x0][0x358] ;  /* 0x00006b00ff0877ac */ /* 0x000ea20008000a00 */
[----:B------:R-:W-:Y:S06]  /*0090*/  BSSY.RECONVERGENT B0, `(.L_x_0) ;  /* 0x0000014000007945 */ /* 0x000fec0003800200 */
[----:B------:R-:W3:Y:S01]  /*00a0*/  LDC R3, c[0x0][0x3a8] ;  /* 0x0000ea00ff037b82 */ /* 0x000ee20000000800 */
[----:B-1----:R-:W-:Y:S01]  /*00b0*/  IMAD R38, R9, UR4, RZ ;  /* 0x0000000409267c24 */ /* 0x002fe2000f8e02ff */
[----:B0-----:R-:W-:-:S03]  /*00c0*/  ISETP.GT.U32.AND P0, PT, R0, 0x3f, PT ;  /* 0x0000003f0000780c */ /* 0x001fc60003f04070 */
[----:B---3--:R-:W-:-:S05]  /*00d0*/  IMAD R38, R38, R3, RZ ;  /* 0x0000000326267224 */ /* 0x008fca00078e02ff */
[----:B------:R-:W-:-:S05]  /*00e0*/  SHF.R.S32.HI R2, RZ, 0x1f, R38 ;  /* 0x0000001fff027819 */ /* 0x000fca0000011426 */
[----:B--2---:R-:W-:Y:S05]  /*00f0*/  @P0 BRA `(.L_x_1) ;  /* 0x0000000000340947 */ /* 0x004fea0003800000 */
[----:B------:R-:W0:Y:S01]  /*0100*/  LDCU.64 UR4, c[0x0][0x380] ;  /* 0x00007000ff0477ac */ /* 0x000e220008000a00 */
[----:B------:R-:W-:-:S05]  /*0110*/  IMAD R3, R3, UR11, R0 ;  /* 0x0000000b03037c24 */ /* 0x000fca000f8e0200 */
[----:B------:R-:W-:-:S04]  /*0120*/  IADD3 R5, P0, PT, R38, R3, RZ ;  /* 0x0000000326057210 */ /* 0x000fc80007f1e0ff */
[----:B------:R-:W-:Y:S02]  /*0130*/  LEA.HI.X.SX32 R6, R3, R2, 0x1, P0 ;  /* 0x0000000203067211 */ /* 0x000fe400000f0eff */
[----:B0-----:R-:W-:-:S04]  /*0140*/  LEA R4, P0, R5, UR4, 0x1 ;  /* 0x0000000405047c11 */ /* 0x001fc8000f8008ff */
[----:B------:R-:W-:-:S05]  /*0150*/  LEA.HI.X R5, R5, UR5, R6, 0x1, P0 ;  /* 0x0000000505057c11 */ /* 0x000fca00080f0c06 */
[----:B------:R-:W2:Y:S01]  /*0160*/  LDG.E.U16.CONSTANT R4, desc[UR8][R4.64] ;  /* 0x0000000804047981 */ /* 0x000ea2000c1e9500 */
[----:B------:R-:W0:Y:S01]  /*0170*/  S2UR UR5, SR_CgaCtaId ;  /* 0x00000000000579c3 */ /* 0x000e220000008800 */
[----:B------:R-:W-:Y:S02]  /*0180*/  UMOV UR4, 0x400 ;  /* 0x0000040000047882 */ /* 0x000fe40000000000 */
[----:B0-----:R-:W-:-:S06]  /*0190*/  ULEA UR4, UR5, UR4, 0x18 ;  /* 0x0000000405047291 */ /* 0x001fcc000f8ec0ff */
[----:B------:R-:W-:Y:S01]  /*01a0*/  LEA R6, R0, UR4, 0x2 ;  /* 0x0000000400067c11 */ /* 0x000fe2000f8e10ff */
[----:B--2---:R-:W-:-:S05]  /*01b0*/  HADD2.F32 R3, -RZ, R4.H0_H0 ;  /* 0x20000004ff037230 */ /* 0x004fca0000004100 */
[----:B------:R0:W-:Y:S02]  /*01c0*/  STS [R6], R3 ;  /* 0x0000000306007388 */ /* 0x0001e40000000800 */
.L_x_1:
[----:B------:R-:W-:Y:S05]  /*01d0*/  BSYNC.RECONVERGENT B0 ;  /* 0x0000000000007941 */ /* 0x000fea0003800200 */
.L_x_0:
[----:B------:R-:W-:Y:S01]  /*01e0*/  BAR.SYNC.DEFER_BLOCKING 0x0 ;  /* 0x0000000000007b1d */ /* 0x000fe20000010000 */
[----:B------:R-:W-:Y:S01]  /*01f0*/  ISETP.GE.U32.AND P0, PT, R0, R9, PT ;  /* 0x000000090000720c */ /* 0x000fe20003f06070 */
[----:B0-----:R-:W-:-:S04]  /*0200*/  IMAD.MOV.U32 R3, RZ, RZ, -0x39e3c000 ;  /* 0xc61c4000ff037424 */ /* 0x001fc800078e00ff */
[----:B------:R-:W-:Y:S08]  /*0210*/  BSSY.RECONVERGENT B0, `(.L_x_2) ;  /* 0x0000059000007945 */ /* 0x000ff00003800200 */
[----:B------:R-:W-:Y:S05]  /*0220*/  @P0 BRA `(.L_x_3) ;  /* 0x00000004005c0947 */ /* 0x000fea0003800000 */
[----:B------:R-:W0:Y:S01]  /*0230*/  S2R R8, SR_CgaCtaId ;  /* 0x0000000000087919 */ /* 0x000e220000008800 */
[----:B------:R-:W1:Y:S01]  /*0240*/  LDC.64 R6, c[0x0][0x388] ;  /* 0x0000e200ff067b82 */ /* 0x000e620000000a00 */
[----:B------:R-:W-:Y:S01]  /*0250*/  MOV R5, 0x400 ;  /* 0x0000040000057802 */ /* 0x000fe20000000f00 */
[----:B------:R-:W-:Y:S01]  /*0260*/  HFMA2 R3, -RZ, RZ, -6.109375, 2 ;  /* 0xc61c4000ff037431 */ /* 0x000fe200000001ff */
[----:B-1----:R-:W-:-:S05]  /*0270*/  IADD3 R4, P0, PT, R6, 0x10, RZ ;  /* 0x0000001006047810 */ /* 0x002fca0007f1e0ff */
[----:B------:R-:W-:Y:S01]  /*0280*/  IMAD.X R6, RZ, RZ, R7, P0 ;  /* 0x000000ffff067224 */ /* 0x000fe200000e0607 */
[----:B0-----:R-:W-:Y:S01]  /*0290*/  LEA R5, R8, R5, 0x18 ;  /* 0x0000000508057211 */ /* 0x001fe200078ec0ff */
[----:B------:R-:W-:-:S07]  /*02a0*/  IMAD.MOV.U32 R7, RZ, RZ, R0 ;  /* 0x000000ffff077224 */ /* 0x000fce00078e0000 */
.L_x_5:
[----:B------:R-:W0:Y:S01]  /*02b0*/  LDCU UR4, c[0x0][0x3a8] ;  /* 0x00007500ff0477ac */ /* 0x000e220008000800 */
[----:B------:R-:W-:Y:S01]  /*02c0*/  MOV R40, RZ ;  /* 0x000000ff00287202 */ /* 0x000fe20000000f00 */
[----:B------:R-:W-:Y:S02]  /*02d0*/  IMAD.MOV.U32 R24, RZ, RZ, 0x20 ;  /* 0x00000020ff187424 */ /* 0x000fe400078e00ff */
[----:B0-----:R-:W-:-:S07]  /*02e0*/  IMAD R25, R7, UR4, RZ ;  /* 0x0000000407197c24 */ /* 0x001fce000f8e02ff */
.L_x_4:
[----:B------:R-:W-:-:S04]  /*02f0*/  IADD3 R9, P0, PT, R38, R25, RZ ;  /* 0x0000001926097210 */ /* 0x000fc80007f1e0ff */
[----:B------:R-:W-:Y:S02]  /*0300*/  LEA.HI.X.SX32 R8, R25, R2, 0x1, P0 ;  /* 0x0000000219087211 */ /* 0x000fe400000f0eff */
[----:B------:R-:W-:-:S04]  /*0310*/  LEA R42, P0, R9, R4, 0x1 ;  /* 0x00000004092a7211 */ /* 0x000fc800078008ff */
[----:B------:R-:W-:-:S05]  /*0320*/  LEA.HI.X R43, R9, R6, R8, 0x1, P0 ;  /* 0x00000006092b7211 */ /* 0x000fca00000f0c08 */
[----:B------:R-:W2:Y:S04]  /*0330*/  LDG.E.U16.CONSTANT R23, desc[UR8][R42.64+-0x10] ;  /* 0xfffff0082a177981 */ /* 0x000ea8000c1e9500 */
[----:B------:R-:W3:Y:S04]  /*0340*/  LDG.E.U16.CONSTANT R22, desc[UR8][R42.64+-0xe] ;  /* 0xfffff2082a167981 */ /* 0x000ee8000c1e9500 */
[----:B------:R-:W4:Y:S04]  /*0350*/  LDG.E.U16.CONSTANT R20, desc[UR8][R42.64+-0xc] ;  /* 0xfffff4082a147981 */ /* 0x000f28000c1e9500 */
[----:B------:R-:W5:Y:S04]  /*0360*/  LDG.E.U16.CONSTANT R21, desc[UR8][R42.64+-0xa] ;  /* 0xfffff6082a157981 */ /* 0x000f68000c1e9500 */
        /* <DEDUP_REMOVED lines=11> */
[----:B------:R-:W5:Y:S01]  /*0420*/  LDG.E.U16.CONSTANT R37, desc[UR8][R42.64+0xe] ;  /* 0x00000e082a257981 */ /* 0x000f62000c1e9500 */
[----:B------:R-:W-:Y:S01]  /*0430*/  IMAD.IADD R39, R5, 0x1, R24 ;  /* 0x0000000105277824 */ /* 0x000fe200078e0218 */
[----:B------:R-:W-:Y:S01]  /*0440*/  IADD3 R24, PT, PT, R24, 0x40, RZ ;  /* 0x0000004018187810 */ /* 0x000fe20007ffe0ff */
[----:B------:R-:W-:-:S03]  /*0450*/  VIADD R25, R25, 0x10 ;  /* 0x0000001019197836 */ /* 0x000fc60000000000 */
[----:B------:R-:W0:Y:S01]  /*0460*/  LDS.128 R8, [R39+-0x20] ;  /* 0xffffe00027087984 */ /* 0x000e220000000c00 */
[----:B------:R-:W-:-:S03]  /*0470*/  ISETP.NE.AND P0, PT, R24, 0x120, PT ;  /* 0x000001201800780c */ /* 0x000fc60003f05270 */
[----:B------:R-:W1:Y:S04]  /*0480*/  LDS.128 R12, [R39+-0x10] ;  /* 0xfffff000270c7984 */ /* 0x000e680000000c00 */
[----:B------:R-:W1:Y:S01]  /*0490*/  LDS.128 R16, [R39] ;  /* 0x0000000027107984 */ /* 0x000e620000000c00 */
[----:B--2---:R-:W-:Y:S02]  /*04a0*/  HADD2.F32 R23, -RZ, R23.H0_H0 ;  /* 0x20000017ff177230 */ /* 0x004fe40000004100 */
[----:B---3--:R-:W-:-:S03]  /*04b0*/  HADD2.F32 R22, -RZ, R22.H0_H0 ;  /* 0x20000016ff167230 */ /* 0x008fc60000004100 */
[----:B0-----:R-:W-:Y:S01]  /*04c0*/  FFMA R23, R23, R8, R40 ;  /* 0x0000000817177223 */ /* 0x001fe20000000028 */
[----:B----4-:R-:W-:-:S03]  /*04d0*/  HADD2.F32 R41, -RZ, R20.H0_H0 ;  /* 0x20000014ff297230 */ /* 0x010fc60000004100 */
[----:B------:R-:W-:Y:S01]  /*04e0*/  FFMA R22, R22, R9, R23 ;  /* 0x0000000916167223 */ /* 0x000fe20000000017 */
[----:B-----5:R-:W-:-:S03]  /*04f0*/  HADD2.F32 R9, -RZ, R21.H0_H0 ;  /* 0x20000015ff097230 */ /* 0x020fc60000004100 */
[----:B------:R-:W-:Y:S02]  /*0500*/  FFMA R10, R41, R10, R22 ;  /* 0x0000000a290a7223 */ /* 0x000fe40000000016 */
[----:B------:R-:W0:Y:S01]  /*0510*/  LDS.128 R20, [R39+0x10] ;  /* 0x0000100027147984 */ /* 0x000e220000000c00 */
[----:B------:R-:W-:Y:S02]  /*0520*/  HADD2.F32 R41, -RZ, R26.H0_H0 ;  /* 0x2000001aff297230 */ /* 0x000fe40000004100 */
[----:B------:R-:W-:Y:S01]  /*0530*/  FFMA R10, R9, R11, R10 ;  /* 0x0000000b090a7223 */ /* 0x000fe2000000000a */
[----:B------:R-:W-:-:S03]  /*0540*/  HADD2.F32 R27, -RZ, R27.H0_H0 ;  /* 0x2000001bff1b7230 */ /* 0x000fc60000004100 */
[----:B-1----:R-:W-:Y:S01]  /*0550*/  FFMA R10, R41, R12, R10 ;  /* 0x0000000c290a7223 */ /* 0x002fe2000000000a */
[----:B------:R-:W-:-:S03]  /*0560*/  HADD2.F32 R28, -RZ, R28.H0_H0 ;  /* 0x2000001cff1c7230 */ /* 0x000fc60000004100 */
[----:B------:R-:W-:Y:S01]  /*0570*/  FFMA R13, R27, R13, R10 ;  /* 0x0000000d1b0d7223 */ /* 0x000fe2000000000a */
        /* <DEDUP_REMOVED lines=13> */
[----:B0-----:R-:W-:Y:S01]  /*0650*/  FFMA R20, R34, R20, R19 ;  /* 0x0000001422147223 */ /* 0x001fe20000000013 */
[----:B------:R-:W-:-:S03]  /*0660*/  HADD2.F32 R36, -RZ, R36.H0_H0 ;  /* 0x20000024ff247230 */ /* 0x000fc60000004100 */
[----:B------:R-:W-:Y:S01]  /*0670*/  FFMA R21, R35, R21, R20 ;  /* 0x0000001523157223 */ /* 0x000fe20000000014 */
[----:B------:R-:W-:-:S03]  /*0680*/  HADD2.F32 R37, -RZ, R37.H0_H0 ;  /* 0x20000025ff257230 */ /* 0x000fc60000004100 */
[----:B------:R-:W-:-:S04]  /*0690*/  FFMA R22, R36, R22, R21 ;  /* 0x0000001624167223 */ /* 0x000fc80000000015 */
[----:B------:R-:W-:Y:S01]  /*06a0*/  FFMA R40, R37, R23, R22 ;  /* 0x0000001725287223 */ /* 0x000fe20000000016 */
[----:B------:R-:W-:Y:S06]  /*06b0*/  @P0 BRA `(.L_x_4) ;  /* 0xfffffffc000c0947 */ /* 0x000fec000383ffff */
[----:B------:R-:W0:Y:S01]  /*06c0*/  S2UR UR5, SR_CgaCtaId ;  /* 0x00000000000579c3 */ /* 0x000e220000008800 */
[----:B------:R-:W1:Y:S01]  /*06d0*/  LDCU UR6, c[0x0][0x3ac] ;  /* 0x00007580ff0677ac */ /* 0x000e620008000800 */
[----:B------:R-:W2:Y:S01]  /*06e0*/  LDCU UR7, c[0x0][0x3a4] ;  /* 0x00007480ff0777ac */ /* 0x000ea20008000800 */
[----:B------:R-:W-:Y:S02]  /*06f0*/  UMOV UR4, 0x400 ;  /* 0x0000040000047882 */ /* 0x000fe40000000000 */
[----:B------:R-:W-:Y:S01]  /*0700*/  UIADD3 UR4, UPT, UPT, UR4, 0x100, URZ ;  /* 0x0000010004047890 */ /* 0x000fe2000fffe0ff */
[----:B-1----:R-:W-:Y:S01]  /*0710*/  FMUL R40, R40, UR6 ;  /* 0x0000000628287c20 */ /* 0x002fe20008400000 */
[----:B--2---:R-:W-:Y:S02]  /*0720*/  IMAD.U32 R9, RZ, RZ, UR7 ;  /* 0x00000007ff097e24 */ /* 0x004fe4000f8e00ff */
[----:B0-----:R-:W-:Y:S02]  /*0730*/  ULEA UR4, UR5, UR4, 0x18 ;  /* 0x0000000405047291 */ /* 0x001fe4000f8ec0ff */
[----:B------:R-:W-:-:S04]  /*0740*/  FMNMX R3, R40, R3, !PT ;  /* 0x0000000328037209 */ /* 0x000fc80007800000 */
[C---:B------:R-:W-:Y:S02]  /*0750*/  LEA R11, R7.reuse, UR4, 0x2 ;  /* 0x00000004070b7c11 */ /* 0x040fe4000f8e10ff */
[----:B------:R-:W-:-:S03]  /*0760*/  IADD3 R7, PT, PT, R7, 0x100, RZ ;  /* 0x0000010007077810 */ /* 0x000fc60007ffe0ff */
[----:B------:R0:W-:Y:S01]  /*0770*/  STS [R11], R40 ;  /* 0x000000280b007388 */ /* 0x0001e20000000800 */
[----:B------:R-:W-:-:S13]  /*0780*/  ISETP.GE.AND P0, PT, R7, R9, PT ;  /* 0x000000090700720c */ /* 0x000fda0003f06270 */
[----:B0-----:R-:W-:Y:S05]  /*0790*/  @!P0 BRA `(.L_x_5) ;  /* 0xfffffff800c48947 */ /* 0x001fea000383ffff */
.L_x_3:
[----:B------:R-:W-:Y:S05]  /*07a0*/  BSYNC.RECONVERGENT B0 ;  /* 0x0000000000007941 */ /* 0x000fea0003800200 */
.L_x_2:
[----:B------:R-:W0:Y:S01]  /*07b0*/  S2UR UR6, SR_CgaCtaId ;  /* 0x00000000000679c3 */ /* 0x000e220000008800 */
[----:B------:R-:W-:Y:S01]  /*07c0*/  UMOV UR5, 0x400 ;  /* 0x0000040000057882 */ /* 0x000fe20000000000 */
[C---:B------:R-:W-:Y:S01]  /*07d0*/  ISETP.GT.U32.AND P1, PT, R0.reuse, 0x7f, PT ;  /* 0x0000007f0000780c */ /* 0x040fe20003f24070 */
[----:B------:R-:W-:Y:S01]  /*07e0*/  UIADD3 UR4, UPT, UPT, UR5, 0x900, URZ ;  /* 0x0000090005047890 */ /* 0x000fe2000fffe0ff */
[C---:B------:R-:W-:Y:S01]  /*07f0*/  ISETP.GT.U32.AND P0, PT, R0.reuse, 0x3f, PT ;  /* 0x0000003f0000780c */ /* 0x040fe20003f04070 */
[----:B------:R-:W-:Y:S01]  /*0800*/  BSSY.RECONVERGENT B0, `(.L_x_6) ;  /* 0x0000089000007945 */ /* 0x000fe20003800200 */
[C---:B------:R-:W-:Y:S02]  /*0810*/  ISETP.GT.U32.AND P2, PT, R0.reuse, 0xf, PT ;  /* 0x0000000f0000780c */ /* 0x040fe40003f44070 */
[C---:B------:R-:W-:Y:S02]  /*0820*/  ISETP.GT.U32.AND P3, PT, R0.reuse, 0x1, PT ;  /* 0x000000010000780c */ /* 0x040fe40003f64070 */
[----:B------:R-:W-:-:S02]  /*0830*/  ISETP.NE.AND P4, PT, R0, RZ, PT ;  /* 0x000000ff0000720c */ /* 0x000fc40003f85270 */
[----:B------:R-:W-:Y:S01]  /*0840*/  ISETP.GE.U32.AND P5, PT, R0, R9, PT ;  /* 0x000000090000720c */ /* 0x000fe20003fa6070 */
[----:B0-----:R-:W-:Y:S02]  /*0850*/  ULEA UR4, UR6, UR4, 0x18 ;  /* 0x0000000406047291 */ /* 0x001fe4000f8ec0ff */
[----:B------:R-:W-:-:S04]  /*0860*/  ULEA UR7, UR6, UR5, 0x18 ;  /* 0x0000000506077291 */ /* 0x000fc8000f8ec0ff */
[----:B------:R-:W-:-:S05]  /*0870*/  LEA R4, R0, UR4, 0x2 ;  /* 0x0000000400047c11 */ /* 0x000fca000f8e10ff */
[----:B------:R0:W-:Y:S01]  /*0880*/  STS [R4], R3 ;  /* 0x0000000304007388 */ /* 0x0001e20000000800 */
[----:B------:R-:W-:Y:S01]  /*0890*/  BAR.SYNC.DEFER_BLOCKING 0x0 ;  /* 0x0000000000007b1d */ /* 0x000fe20000010000 */
[----:B0-----:R-:W-:-:S05]  /*08a0*/  P2R R3, PR, RZ, 0x2 ;  /* 0x00000002ff037803 */ /* 0x001fca0000000000 */
[----:B------:R-:W-:Y:S04]  /*08b0*/  @!P1 LDS R5, [R4] ;  /* 0x0000000004059984 */ /* 0x000fe80000000800 */
[----:B------:R-:W0:Y:S02]  /*08c0*/  @!P1 LDS R6, [R4+0x200] ;  /* 0x0002000004069984 */ /* 0x000e240000000800 */
[----:B0-----:R-:W-:-:S05]  /*08d0*/  @!P1 FMNMX R5, R5, R6, !PT ;  /* 0x0000000605059209 */ /* 0x001fca0007800000 */
[----:B------:R-:W-:Y:S01]  /*08e0*/  @!P1 STS [R4], R5 ;  /* 0x0000000504009388 */ /* 0x000fe20000000800 */
[----:B------:R-:W-:Y:S01]  /*08f0*/  BAR.SYNC.DEFER_BLOCKING 0x0 ;  /* 0x0000000000007b1d */ /* 0x000fe20000010000 */
[----:B------:R-:W-:-:S04]  /*0900*/  ISETP.GT.U32.AND P1, PT, R0, 0x1f, PT ;  /* 0x0000001f0000780c */ /* 0x000fc80003f24070 */
[----:B------:R-:W-:Y:S01]  /*0910*/  P2R R3, PR, RZ, 0x2 ;  /* 0x00000002ff037803 */ /* 0x000fe20000000000 */
[----:B------:R-:W-:Y:S04]  /*0920*/  @!P0 LDS R6, [R4] ;  /* 0x0000000004068984 */ /* 0x000fe80000000800 */
[----:B------:R-:W0:Y:S02]  /*0930*/  @!P0 LDS R7, [R4+0x100] ;  /* 0x0001000004078984 */ /* 0x000e240000000800 */
[----:B0-----:R-:W-:-:S05]  /*0940*/  @!P0 FMNMX R7, R6, R7, !PT ;  /* 0x0000000706078209 */ /* 0x001fca0007800000 */
[----:B------:R-:W-:Y:S01]  /*0950*/  @!P0 STS [R4], R7 ;  /* 0x0000000704008388 */ /* 0x000fe20000000800 */
[----:B------:R-:W-:Y:S06]  /*0960*/  BAR.SYNC.DEFER_BLOCKING 0x0 ;  /* 0x0000000000007b1d */ /* 0x000fec0000010000 */
[----:B------:R-:W-:Y:S04]  /*0970*/  @!P1 LDS R3, [R4] ;  /* 0x0000000004039984 */ /* 0x000fe80000000800 */
[----:B------:R-:W0:Y:S02]  /*0980*/  @!P1 LDS R6, [R4+0x80] ;  /* 0x0000800004069984 */ /* 0x000e240000000800 */
[----:B0-----:R-:W-:-:S05]  /*0990*/  @!P1 FMNMX R3, R3, R6, !PT ;  /* 0x0000000603039209 */ /* 0x001fca0007800000 */
[----:B------:R0:W-:Y:S01]  /*09a0*/  @!P1 STS [R4], R3 ;  /* 0x0000000304009388 */ /* 0x0001e20000000800 */
[----:B------:R-:W-:Y:S01]  /*09b0*/  BAR.SYNC.DEFER_BLOCKING 0x0 ;  /* 0x0000000000007b1d */ /* 0x000fe20000010000 */
[----:B------:R-:W-:Y:S02]  /*09c0*/  ISETP.GT.U32.AND P1, PT, R0, 0x7, PT ;  /* 0x000000070000780c */ /* 0x000fe40003f24070 */
[----:B0-----:R-:W-:-:S03]  /*09d0*/  P2R R3, PR, RZ, 0x4 ;  /* 0x00000004ff037803 */ /* 0x001fc60000000000 */
[----:B------:R-:W-:Y:S04]  /*09e0*/  @!P2 LDS R5, [R4] ;  /* 0x000000000405a984 */ /* 0x000fe80000000800 */
[----:B------:R-:W0:Y:S02]  /*09f0*/  @!P2 LDS R6, [R4+0x40] ;  /* 0x000040000406a984 */ /* 0x000e240000000800 */
[----:B0-----:R-:W-:-:S05]  /*0a00*/  @!P2 FMNMX R5, R5, R6, !PT ;  /* 0x000000060505a209 */ /* 0x001fca0007800000 */
[----:B------:R-:W-:Y:S01]  /*0a10*/  @!P2 STS [R4], R5 ;  /* 0x000000050400a388 */ /* 0x000fe20000000800 */
[----:B------:R-:W-:Y:S01]  /*0a20*/  BAR.SYNC.DEFER_BLOCKING 0x0 ;  /* 0x0000000000007b1d */ /* 0x000fe20000010000 */
[----:B------:R-:W-:-:S05]  /*0a30*/  ISETP.GT.U32.AND P2, PT, R0, 0x3, PT ;  /* 0x000000030000780c */ /* 0x000fca0003f44070 */
        /* <DEDUP_REMOVED lines=16> */
[----:B------:R-:W0:Y:S02]  /*0b40*/  @!P4 LDS R7, [UR7+0x904] ;  /* 0x00090407ff07c984 */ /* 0x000e240008000800 */
[----:B0-----:R-:W-:Y:S01]  /*0b50*/  @!P4 FMNMX R7, R6, R7, !PT ;  /* 0x000000070607c209 */ /* 0x001fe20007800000 */
[----:B------:R-:W-:-:S04]  /*0b60*/  IMAD.MOV.U32 R6, RZ, RZ, RZ ;  /* 0x000000ffff067224 */ /* 0x000fc800078e00ff */
[----:B------:R0:W-:Y:S01]  /*0b70*/  @!P4 STS [R4], R7 ;  /* 0x000000070400c388 */ /* 0x0001e20000000800 */
[----:B------:R-:W-:Y:S06]  /*0b80*/  BAR.SYNC.DEFER_BLOCKING 0x0 ;  /* 0x0000000000007b1d */ /* 0x000fec0000010000 */
[----:B------:R-:W1:Y:S02]  /*0b90*/  LDS R3, [UR7+0x900] ;  /* 0x00090007ff037984 */ /* 0x000e640008000800 */
[----:B------:R-:W-:Y:S06]  /*0ba0*/  BAR.SYNC.DEFER_BLOCKING 0x0 ;  /* 0x0000000000007b1d */ /* 0x000fec0000010000 */
[----:B------:R-:W-:Y:S05]  /*0bb0*/  @P5 BRA `(.L_x_7) ;  /* 0x0000000400345947 */ /* 0x000fea0003800000 */
[----:B0-----:R-:W-:Y:S01]  /*0bc0*/  LOP3.LUT R4, RZ, R0, RZ, 0x33, !PT ;  /* 0x00000000ff047212 */ /* 0x001fe200078e33ff */
[----:B------:R-:W-:Y:S01]  /*0bd0*/  BSSY.RECONVERGENT B1, `(.L_x_8) ;  /* 0x000001d000017945 */ /* 0x000fe20003800200 */
[----:B------:R-:W-:Y:S01]  /*0be0*/  MOV R6, RZ ;  /* 0x000000ff00067202 */ /* 0x000fe20000000f00 */
[----:B------:R-:W-:Y:S02]  /*0bf0*/  IMAD.MOV.U32 R8, RZ, RZ, R0 ;  /* 0x000000ffff087224 */ /* 0x000fe400078e0000 */
[----:B------:R-:W-:-:S05]  /*0c00*/  IMAD.IADD R4, R4, 0x1, R9 ;  /* 0x0000000104047824 */ /* 0x000fca00078e0209 */
[----:B------:R-:W-:-:S04]  /*0c10*/  LOP3.LUT R5, R4, 0x300, RZ, 0xc0, !PT ;  /* 0x0000030004057812 */ /* 0x000fc800078ec0ff */
[----:B------:R-:W-:-:S13]  /*0c20*/  ISETP.NE.AND P6, PT, R5, 0x300, PT ;  /* 0x000003000500780c */ /* 0x000fda0003fc5270 */
[----:B------:R-:W-:Y:S05]  /*0c30*/  @!P6 BRA `(.L_x_9) ;  /* 0x000000000058e947 */ /* 0x000fea0003800000 */
[----:B------:R-:W-:Y:S01]  /*0c40*/  UIADD3 UR4, UPT, UPT, UR5, 0x100, URZ ;  /* 0x0000010005047890 */ /* 0x000fe2000fffe0ff */
[----:B------:R-:W-:Y:S01]  /*0c50*/  LEA.HI R5, R4, 0x1, RZ, 0x18 ;  /* 0x0000000104057811 */ /* 0x000fe200078fc0ff */
[----:B------:R-:W-:Y:S01]  /*0c60*/  IMAD.MOV.U32 R6, RZ, RZ, RZ ;  /* 0x000000ffff067224 */ /* 0x000fe200078e00ff */
[----:B------:R-:W-:Y:S01]  /*0c70*/  MOV R8, R0 ;  /* 0x0000000000087202 */ /* 0x000fe20000000f00 */
[----:B------:R-:W-:Y:S01]  /*0c80*/  ULEA UR4, UR6, UR4, 0x18 ;  /* 0x0000000406047291 */ /* 0x000fe2000f8ec0ff */
[----:B------:R-:W-:-:S05]  /*0c90*/  LOP3.LUT R5, R5, 0x3, RZ, 0xc0, !PT ;  /* 0x0000000305057812 */ /* 0x000fca00078ec0ff */
[----:B------:R-:W-:Y:S01]  /*0ca0*/  IMAD.MOV R7, RZ, RZ, -R5 ;  /* 0x000000ffff077224 */ /* 0x000fe200078e0a05 */
[----:B------:R-:W-:-:S07]  /*0cb0*/  LEA R5, R0, UR4, 0x2 ;  /* 0x0000000400057c11 */ /* 0x000fce000f8e10ff */
.L_x_10:
[----:B------:R-:W1:Y:S01]  /*0cc0*/  LDS R10, [R5] ;  /* 0x00000000050a7984 */ /* 0x000e620000000800 */
[----:B------:R-:W-:Y:S01]  /*0cd0*/  VIADD R7, R7, 0x1 ;  /* 0x0000000107077836 */ /* 0x000fe20000000000 */
[----:B------:R-:W-:Y:S01]  /*0ce0*/  IADD3 R8, PT, PT, R8, 0x100, RZ ;  /* 0x0000010008087810 */ /* 0x000fe20007ffe0ff */
[----:B-1----:R-:W-:-:S04]  /*0cf0*/  FADD R10, -R3, R10 ;  /* 0x0000000a030a7221 */ /* 0x002fc80000000100 */
[----:B------:R-:W-:-:S05]  /*0d00*/  FMUL R10, R10, 1.4426950216293334961 ;  /* 0x3fb8aa3b0a0a7820 */ /* 0x000fca0000400000 */
[----:B------:R-:W-:-:S13]  /*0d10*/  FSETP.GEU.AND P6, PT, R10, -126, PT ;  /* 0xc2fc00000a00780b */ /* 0x000fda0003fce000 */
[----:B------:R-:W-:-:S04]  /*0d20*/  @!P6 FMUL R10, R10, 0.5 ;  /* 0x3f0000000a0ae820 */ /* 0x000fc80000400000 */
[----:B------:R-:W0:Y:S02]  /*0d30*/  MUFU.EX2 R11, R10 ;  /* 0x0000000a000b7308 */ /* 0x000e240000000800 */
[----:B0-----:R-:W-:Y:S01]  /*0d40*/  @!P6 FMUL R11, R11, R11 ;  /* 0x0000000b0b0be220 */ /* 0x001fe20000400000 */
[----:B------:R-:W-:-:S03]  /*0d50*/  ISETP.NE.AND P6, PT, R7, RZ, PT ;  /* 0x000000ff0700720c */ /* 0x000fc60003fc5270 */
[----:B------:R-:W-:Y:S01]  /*0d60*/  FADD R6, R11, R6 ;  /* 0x000000060b067221 */ /* 0x000fe20000000000 */
[----:B------:R0:W-:Y:S02]  /*0d70*/  STS [R5], R11 ;  /* 0x0000000b05007388 */ /* 0x0001e40000000800 */
[----:B0-----:R-:W-:-:S07]  /*0d80*/  VIADD R5, R5, 0x400 ;  /* 0x0000040005057836 */ /* 0x001fce0000000000 */
[----:B------:R-:W-:Y:S05]  /*0d90*/  @P6 BRA `(.L_x_10) ;  /* 0xfffffffc00c86947 */ /* 0x000fea000383ffff */
.L_x_9:
[----:B------:R-:W-:Y:S05]  /*0da0*/  BSYNC.RECONVERGENT B1 ;  /* 0x0000000000017941 */ /* 0x000fea0003800200 */
.L_x_8:
[----:B------:R-:W-:-:S13]  /*0db0*/  ISETP.GE.U32.AND P6, PT, R4, 0x300, PT ;  /* 0x000003000400780c */ /* 0x000fda0003fc6070 */
[----:B------:R-:W-:Y:S05]  /*0dc0*/  @!P6 BRA `(.L_x_7) ;  /* 0x0000000000b0e947 */ /* 0x000fea0003800000 */
[----:B------:R-:W-:-:S04]  /*0dd0*/  UIADD3 UR4, UPT, UPT, UR5, 0x100, URZ ;  /* 0x0000010005047890 */ /* 0x000fc8000fffe0ff */
[----:B------:R-:W-:-:S06]  /*0de0*/  ULEA UR4, UR6, UR4, 0x18 ;  /* 0x0000000406047291 */ /* 0x000fcc000f8ec0ff */
[----:B------:R-:W-:-:S05]  /*0df0*/  LEA R4, R8, UR4, 0x2 ;  /* 0x0000000408047c11 */ /* 0x000fca000f8e10ff */
[----:B------:R-:W-:-:S07]  /*0e00*/  VIADD R4, R4, 0x800 ;  /* 0x0000080004047836 */ /* 0x000fce0000000000 */
.L_x_11:
[----:B------:R-:W1:Y:S01]  /*0e10*/  LDS R10, [R4+-0x800] ;  /* 0xfff80000040a7984 */ /* 0x000e620000000800 */
[----:B------:R-:W-:-:S03]  /*0e20*/  IADD3 R8, PT, PT, R8, 0x400, RZ ;  /* 0x0000040008087810 */ /* 0x000fc60007ffe0ff */
[----:B------:R-:W0:Y:S04]  /*0e30*/  LDS R12, [R4+-0x400] ;  /* 0xfffc0000040c7984 */ /* 0x000e280000000800 */
[----:B------:R-:W2:Y:S01]  /*0e40*/  LDS R14, [R4] ;  /* 0x00000000040e7984 */ /* 0x000ea20000000800 */
[----:B-1----:R-:W-:-:S04]  /*0e50*/  FADD R10, -R3, R10 ;  /* 0x0000000a030a7221 */ /* 0x002fc80000000100 */
[----:B------:R-:W-:Y:S01]  /*0e60*/  FMUL R10, R10, 1.4426950216293334961 ;  /* 0x3fb8aa3b0a0a7820 */ /* 0x000fe20000400000 */
[C---:B0-----:R-:W-:Y:S01]  /*0e70*/  FADD R12, -R3.reuse, R12 ;  /* 0x0000000c030c7221 */ /* 0x041fe20000000100 */
[----:B--2---:R-:W-:-:S03]  /*0e80*/  FADD R14, -R3, R14 ;  /* 0x0000000e030e7221 */ /* 0x004fc60000000100 */
[----:B------:R-:W-:Y:S01]  /*0e90*/  FSETP.GEU.AND P6, PT, R10, -126, PT ;  /* 0xc2fc00000a00780b */ /* 0x000fe20003fce000 */
[----:B------:R-:W-:Y:S01]  /*0ea0*/  FMUL R12, R12, 1.4426950216293334961 ;  /* 0x3fb8aa3b0c0c7820 */ /* 0x000fe20000400000 */
[----:B------:R-:W-:-:S11]  /*0eb0*/  FMUL R14, R14, 1.4426950216293334961 ;  /* 0x3fb8aa3b0e0e7820 */ /* 0x000fd60000400000 */
[----:B------:R-:W-:-:S04]  /*0ec0*/  @!P6 FMUL R10, R10, 0.5 ;  /* 0x3f0000000a0ae820 */ /* 0x000fc80000400000 */
[----:B------:R0:W1:Y:S02]  /*0ed0*/  MUFU.EX2 R5, R10 ;  /* 0x0000000a00057308 */ /* 0x0000640000000800 */
[----:B0-----:R-:W0:Y:S01]  /*0ee0*/  LDS R10, [R4+0x400] ;  /* 0x00040000040a7984 */ /* 0x001e220000000800 */
[----:B-1----:R-:W-:Y:S01]  /*0ef0*/  @!P6 FMUL R5, R5, R5 ;  /* 0x000000050505e220 */ /* 0x002fe20000400000 */
[----:B------:R-:W-:-:S03]  /*0f00*/  FSETP.GEU.AND P6, PT, R12, -126, PT ;  /* 0xc2fc00000c00780b */ /* 0x000fc60003fce000 */
[----:B------:R-:W-:Y:S01]  /*0f10*/  FADD R6, R5, R6 ;  /* 0x0000000605067221 */ /* 0x000fe20000000000 */
[----:B------:R-:W-:Y:S09]  /*0f20*/  STS [R4+-0x800], R5 ;  /* 0xfff8000504007388 */ /* 0x000ff20000000800 */
[----:B------:R-:W-:-:S04]  /*0f30*/  @!P6 FMUL R12, R12, 0.5 ;  /* 0x3f0000000c0ce820 */ /* 0x000fc80000400000 */
[----:B------:R-:W1:Y:S01]  /*0f40*/  MUFU.EX2 R7, R12 ;  /* 0x0000000c00077308 */ /* 0x000e620000000800 */
[----:B0-----:R-:W-:Y:S01]  /*0f50*/  FADD R10, -R3, R10 ;  /* 0x0000000a030a7221 */ /* 0x001fe20000000100 */
[----:B-1----:R-:W-:Y:S01]  /*0f60*/  @!P6 FMUL R7, R7, R7 ;  /* 0x000000070707e220 */ /* 0x002fe20000400000 */
[----:B------:R-:W-:Y:S02]  /*0f70*/  FSETP.GEU.AND P6, PT, R14, -126, PT ;  /* 0xc2fc00000e00780b */ /* 0x000fe40003fce000 */
[----:B------:R-:W-:Y:S01]  /*0f80*/  FMUL R10, R10, 1.4426950216293334961 ;  /* 0x3fb8aa3b0a0a7820 */ /* 0x000fe20000400000 */
[----:B------:R-:W-:Y:S01]  /*0f90*/  FADD R6, R6, R7 ;  /* 0x0000000706067221 */ /* 0x000fe20000000000 */
[----:B------:R-:W-:Y:S09]  /*0fa0*/  STS [R4+-0x400], R7 ;  /* 0xfffc000704007388 */ /* 0x000ff20000000800 */
[----:B------:R-:W-:-:S04]  /*0fb0*/  @!P6 FMUL R14, R14, 0.5 ;  /* 0x3f0000000e0ee820 */ /* 0x000fc80000400000 */
[----:B------:R-:W0:Y:S02]  /*0fc0*/  MUFU.EX2 R11, R14 ;  /* 0x0000000e000b7308 */ /* 0x000e240000000800 */
[----:B0-----:R-:W-:Y:S01]  /*0fd0*/  @!P6 FMUL R11, R11, R11 ;  /* 0x0000000b0b0be220 */ /* 0x001fe20000400000 */
[----:B------:R-:W-:-:S03]  /*0fe0*/  FSETP.GEU.AND P6, PT, R10, -126, PT ;  /* 0xc2fc00000a00780b */ /* 0x000fc60003fce000 */
[----:B------:R-:W-:Y:S01]  /*0ff0*/  FADD R6, R6, R11 ;  /* 0x0000000b06067221 */ /* 0x000fe20000000000 */
[----:B------:R-:W-:Y:S09]  /*1000*/  STS [R4], R11 ;  /* 0x0000000b04007388 */ /* 0x000ff20000000800 */
[----:B------:R-:W-:-:S04]  /*1010*/  @!P6 FMUL R10, R10, 0.5 ;  /* 0x3f0000000a0ae820 */ /* 0x000fc80000400000 */
[----:B------:R-:W0:Y:S02]  /*1020*/  MUFU.EX2 R13, R10 ;  /* 0x0000000a000d7308 */ /* 0x000e240000000800 */
[----:B0-----:R-:W-:Y:S01]  /*1030*/  @!P6 FMUL R13, R13, R13 ;  /* 0x0000000d0d0de220 */ /* 0x001fe20000400000 */
[----:B------:R-:W-:-:S03]  /*1040*/  ISETP.GE.AND P6, PT, R8, R9, PT ;  /* 0x000000090800720c */ /* 0x000fc60003fc6270 */
[----:B------:R-:W-:Y:S01]  /*1050*/  FADD R6, R6, R13 ;  /* 0x0000000d06067221 */ /* 0x000fe20000000000 */
[----:B------:R0:W-:Y:S02]  /*1060*/  STS [R4+0x400], R13 ;  /* 0x0004000d04007388 */ /* 0x0001e40000000800 */
[----:B0-----:R-:W-:-:S07]  /*1070*/  VIADD R4, R4, 0x1000 ;  /* 0x0000100004047836 */ /* 0x001fce0000000000 */
[----:B------:R-:W-:Y:S05]  /*1080*/  @!P6 BRA `(.L_x_11) ;  /* 0xfffffffc0060e947 */ /* 0x000fea000383ffff */
.L_x_7:
[----:B------:R-:W-:Y:S05]  /*1090*/  BSYNC.RECONVERGENT B0 ;  /* 0x0000000000007941 */ /* 0x000fea0003800200 */
.L_x_6:
[----:B------:R-:W-:Y:S01]  /*10a0*/  UIADD3 UR4, UPT, UPT, UR5, 0xd00, URZ ;  /* 0x00000d0005047890 */ /* 0x000fe2000fffe0ff */
[----:B------:R-:W-:-:S03]  /*10b0*/  ISETP.GT.U32.AND P6, PT, R0, 0x7f, PT ;  /* 0x0000007f0000780c */ /* 0x000fc60003fc4070 */
[----:B------:R-:W-:-:S06]  /*10c0*/  ULEA UR4, UR6, UR4, 0x18 ;  /* 0x0000000406047291 */ /* 0x000fcc000f8ec0ff */
[----:B-1----:R-:W-:-:S05]  /*10d0*/  LEA R3, R0, UR4, 0x2 ;  /* 0x0000000400037c11 */ /* 0x002fca000f8e10ff */
[----:B------:R-:W-:Y:S01]  /*10e0*/  STS [R3], R6 ;  /* 0x0000000603007388 */ /* 0x000fe20000000800 */
[----:B------:R-:W-:Y:S06]  /*10f0*/  BAR.SYNC.DEFER_BLOCKING 0x0 ;  /* 0x0000000000007b1d */ /* 0x000fec0000010000 */
[----:B0-----:R-:W-:Y:S04]  /*1100*/  @!P6 LDS R4, [R3+0x200] ;  /* 0x000200000304e984 */ /* 0x001fe80000000800 */
[----:B------:R-:W0:Y:S02]  /*1110*/  @!P6 LDS R5, [R3] ;  /* 0x000000000305e984 */ /* 0x000e240000000800 */
[----:B0-----:R-:W-:-:S05]  /*1120*/  @!P6 FADD R4, R4, R5 ;  /* 0x000000050404e221 */ /* 0x001fca0000000000 */
[----:B------:R-:W-:Y:S01]  /*1130*/  @!P6 STS [R3], R4 ;  /* 0x000000040300e388 */ /* 0x000fe20000000800 */
[----:B------:R-:W-:Y:S01]  /*1140*/  BAR.SYNC.DEFER_BLOCKING 0x0 ;  /* 0x0000000000007b1d */ /* 0x000fe20000010000 */
[----:B------:R-:W-:-:S05]  /*1150*/  ISETP.GT.U32.AND P6, PT, R0, 0xf, PT ;  /* 0x0000000f0000780c */ /* 0x000fca0003fc4070 */
[----:B------:R-:W-:Y:S04]  /*1160*/  @!P0 LDS R5, [R3+0x100] ;  /* 0x0001000003058984 */ /* 0x000fe80000000800 */
[----:B------:R-:W0:Y:S02]  /*1170*/  @!P0 LDS R8, [R3] ;  /* 0x0000000003088984 */ /* 0x000e240000000800 */
[----:B0-----:R-:W-:-:S05]  /*1180*/  @!P0 FADD R8, R5, R8 ;  /* 0x0000000805088221 */ /* 0x001fca0000000000 */
[----:B------:R-:W-:Y:S01]  /*1190*/  @!P0 STS [R3], R8 ;  /* 0x0000000803008388 */ /* 0x000fe20000000800 */
[----:B------:R-:W-:Y:S01]  /*11a0*/  BAR.SYNC.DEFER_BLOCKING 0x0 ;  /* 0x0000000000007b1d */ /* 0x000fe20000010000 */
[----:B------:R-:W-:-:S13]  /*11b0*/  ISETP.GT.U32.AND P0, PT, R0, 0x1f, PT ;  /* 0x0000001f0000780c */ /* 0x000fda0003f04070 */
[----:B------:R-:W-:Y:S04]  /*11c0*/  @!P0 LDS R5, [R3+0x80] ;  /* 0x0000800003058984 */ /* 0x000fe80000000800 */
[----:B------:R-:W0:Y:S02]  /*11d0*/  @!P0 LDS R6, [R3] ;  /* 0x0000000003068984 */ /* 0x000e240000000800 */
[----:B0-----:R-:W-:-:S05]  /*11e0*/  @!P0 FADD R6, R5, R6 ;  /* 0x0000000605068221 */ /* 0x001fca0000000000 */
[----:B------:R-:W-:Y:S01]  /*11f0*/  @!P0 STS [R3], R6 ;  /* 0x0000000603008388 */ /* 0x000fe20000000800 */
[----:B------:R-:W-:Y:S06]  /*1200*/  BAR.SYNC.DEFER_BLOCKING 0x0 ;  /* 0x0000000000007b1d */ /* 0x000fec0000010000 */
        /* <DEDUP_REMOVED lines=20> */
[----:B------:R-:W-:Y:S04]  /*1350*/  @!P4 LDS R5, [UR7+0xd04] ;  /* 0x000d0407ff05c984 */ /* 0x000fe80008000800 */
[----:B------:R-:W0:Y:S02]  /*1360*/  @!P4 LDS R8, [R3] ;  /* 0x000000000308c984 */ /* 0x000e240000000800 */
[----:B0-----:R-:W-:-:S05]  /*1370*/  @!P4 FADD R8, R5, R8 ;  /* 0x000000080508c221 */ /* 0x001fca0000000000 */
[----:B------:R-:W-:Y:S01]  /*1380*/  @!P4 STS [R3], R8 ;  /* 0x000000080300c388 */ /* 0x000fe20000000800 */
[----:B------:R-:W-:Y:S06]  /*1390*/  BAR.SYNC.DEFER_BLOCKING 0x0 ;  /* 0x0000000000007b1d */ /* 0x000fec0000010000 */
[----:B------:R-:W0:Y:S02]  /*13a0*/  LDS R5, [UR7+0xd00] ;  /* 0x000d0007ff057984 */ /* 0x000e240008000800 */
[----:B0-----:R-:W-:-:S05]  /*13b0*/  VIADD R6, R5, 0x1800000 ;  /* 0x0180000005067836 */ /* 0x001fca0000000000 */
[----:B------:R-:W-:-:S04]  /*13c0*/  LOP3.LUT R6, R6, 0x7f800000, RZ, 0xc0, !PT ;  /* 0x7f80000006067812 */ /* 0x000fc800078ec0ff */
[----:B------:R-:W-:-:S13]  /*13d0*/  ISETP.GT.U32.AND P0, PT, R6, 0x1ffffff, PT ;  /* 0x01ffffff0600780c */ /* 0x000fda0003f04070 */
[----:B------:R-:W-:Y:S05]  /*13e0*/  @P0 BRA `(.L_x_12) ;  /* 0x00000000000c0947 */ /* 0x000fea0003800000 */
[----:B------:R-:W-:-:S07]  /*13f0*/  MOV R10, 0x1410 ;  /* 0x00001410000a7802 */ /* 0x000fce0000000f00 */
[----:B------:R-:W-:Y:S05]  /*1400*/  CALL.REL.NOINC `($__internal_0_$__cuda_sm20_rcp_rn_f32_slowpath) ;  /* 0x0000001400947944 */ /* 0x000fea0003c00000 */
[----:B------:R-:W-:Y:S05]  /*1410*/  BRA `(.L_x_13) ;  /* 0x0000000000107947 */ /* 0x000fea0003800000 */
.L_x_12:
[----:B------:R-:W0:Y:S02]  /*1420*/  MUFU.RCP R4, R5 ;  /* 0x0000000500047308 */ /* 0x000e240000001000 */
[----:B0-----:R-:W-:-:S04]  /*1430*/  FFMA R3, R5, R4, -1 ;  /* 0xbf80000005037423 */ /* 0x001fc80000000004 */
[----:B------:R-:W-:-:S04]  /*1440*/  FADD.FTZ R3, -R3, -RZ ;  /* 0x800000ff03037221 */ /* 0x000fc80000010100 */
[----:B------:R-:W-:-:S07]  /*1450*/  FFMA R3, R4, R3, R4 ;  /* 0x0000000304037223 */ /* 0x000fce0000000004 */
.L_x_13:
[----:B------:R-:W-:Y:S06]  /*1460*/  BAR.SYNC.DEFER_BLOCKING 0x0 ;  /* 0x0000000000007b1d */ /* 0x000fec0000010000 */
[----:B------:R-:W-:Y:S04]  /*1470*/  BSSY.RECONVERGENT B0, `(.L_x_14) ;  /* 0x000008e000007945 */ /* 0x000fe80003800200 */
[----:B------:R-:W-:Y:S05]  /*1480*/  @P5 BRA `(.L_x_15) ;  /* 0x0000000800305947 */ /* 0x000fea0003800000 */
[----:B------:R-:W0:Y:S01]  /*1490*/  LDC R5, c[0x0][0x3a4] ;  /* 0x0000e900ff057b82 */ /* 0x000e220000000800 */
[----:B------:R-:W-:Y:S01]  /*14a0*/  LOP3.LUT R4, RZ, R0, RZ, 0x33, !PT ;  /* 0x00000000ff047212 */ /* 0x000fe200078e33ff */
[----:B------:R-:W-:Y:S03]  /*14b0*/  BSSY.RECONVERGENT B1, `(.L_x_16) ;  /* 0x0000018000017945 */ /* 0x000fe60003800200 */
[----:B0-----:R-:W-:-:S04]  /*14c0*/  IADD3 R4, PT, PT, R4, R5, RZ ;  /* 0x0000000504047210 */ /* 0x001fc80007ffe0ff */
[C---:B------:R-:W-:Y:S02]  /*14d0*/  LOP3.LUT R6, R4.reuse, 0x300, RZ, 0xc0, !PT ;  /* 0x0000030004067812 */ /* 0x040fe400078ec0ff */
[----:B------:R-:W-:Y:S02]  /*14e0*/  ISETP.GE.U32.AND P1, PT, R4, 0x300, PT ;  /* 0x000003000400780c */ /* 0x000fe40003f26070 */
[----:B------:R-:W-:Y:S01]  /*14f0*/  ISETP.NE.AND P0, PT, R6, 0x300, PT ;  /* 0x000003000600780c */ /* 0x000fe20003f05270 */
[----:B------:R-:W-:-:S12]  /*1500*/  IMAD.MOV.U32 R6, RZ, RZ, R0 ;  /* 0x000000ffff067224 */ /* 0x000fd800078e0000 */
[----:B------:R-:W-:Y:S05]  /*1510*/  @!P0 BRA `(.L_x_17) ;  /* 0x0000000000448947 */ /* 0x000fea0003800000 */
[----:B------:R-:W0:Y:S01]  /*1520*/  S2UR UR5, SR_CgaCtaId ;  /* 0x00000000000579c3 */ /* 0x000e220000008800 */
[----:B------:R-:W-:Y:S01]  /*1530*/  UMOV UR4, 0x400 ;  /* 0x0000040000047882 */ /* 0x000fe20000000000 */
[----:B------:R-:W-:Y:S01]  /*1540*/  LEA.HI R4, R4, 0x1, RZ, 0x18 ;  /* 0x0000000104047811 */ /* 0x000fe200078fc0ff */
[----:B------:R-:W-:-:S04]  /*1550*/  UIADD3 UR4, UPT, UPT, UR4, 0x100, URZ ;  /* 0x0000010004047890 */ /* 0x000fc8000fffe0ff */
[C---:B------:R-:W-:Y:S01]  /*1560*/  IMAD.SHL.U32 R7, R4.reuse, 0x100, RZ ;  /* 0x0000010004077824 */ /* 0x040fe200078e00ff */
[----:B------:R-:W-:-:S04]  /*1570*/  LOP3.LUT R4, R4, 0x3, RZ, 0xc0, !PT ;  /* 0x0000000304047812 */ /* 0x000fc800078ec0ff */
[----:B------:R-:W-:Y:S02]  /*1580*/  LOP3.LUT R6, R0, 0x300, R7, 0xf8, !PT ;  /* 0x0000030000067812 */ /* 0x000fe400078ef807 */
[----:B------:R-:W-:Y:S01]  /*1590*/  IADD3 R7, PT, PT, -R4, RZ, RZ ;  /* 0x000000ff04077210 */ /* 0x000fe20007ffe1ff */
[----:B0-----:R-:W-:-:S06]  /*15a0*/  ULEA UR4, UR5, UR4, 0x18 ;  /* 0x0000000405047291 */ /* 0x001fcc000f8ec0ff */
[----:B------:R-:W-:-:S07]  /*15b0*/  LEA R4, R0, UR4, 0x2 ;  /* 0x0000000400047c11 */ /* 0x000fce000f8e10ff */
.L_x_18:
[----:B------:R-:W0:Y:S01]  /*15c0*/  LDS R8, [R4] ;  /* 0x0000000004087984 */ /* 0x000e220000000800 */
[----:B------:R-:W-:-:S05]  /*15d0*/  VIADD R7, R7, 0x1 ;  /* 0x0000000107077836 */ /* 0x000fca0000000000 */
[----:B------:R-:W-:Y:S01]  /*15e0*/  ISETP.NE.AND P0, PT, R7, RZ, PT ;  /* 0x000000ff0700720c */ /* 0x000fe20003f05270 */
[----:B0-----:R-:W-:-:S05]  /*15f0*/  FMUL R9, R8, R3 ;  /* 0x0000000308097220 */ /* 0x001fca0000400000 */
[----:B------:R0:W-:Y:S02]  /*1600*/  STS [R4], R9 ;  /* 0x0000000904007388 */ /* 0x0001e40000000800 */
[----:B0-----:R-:W-:-:S05]  /*1610*/  VIADD R4, R4, 0x400 ;  /* 0x0000040004047836 */ /* 0x001fca0000000000 */
[----:B------:R-:W-:Y:S05]  /*1620*/  @P0 BRA `(.L_x_18) ;  /* 0xfffffffc00e40947 */ /* 0x000fea000383ffff */
.L_x_17:
[----:B------:R-:W-:Y:S05]  /*1630*/  BSYNC.RECONVERGENT B1 ;  /* 0x0000000000017941 */ /* 0x000fea0003800200 */
.L_x_16:
[----:B------:R-:W-:Y:S05]  /*1640*/  @!P1 BRA `(.L_x_15) ;  /* 0x0000000400c09947 */ /* 0x000fea0003800000 */
[----:B------:R-:W0:Y:S01]  /*1650*/  S2UR UR5, SR_CgaCtaId ;  /* 0x00000000000579c3 */ /* 0x000e220000008800 */
[----:B------:R-:W-:Y:S01]  /*1660*/  IADD3 R4, PT, PT, -R6, R5, RZ ;  /* 0x0000000506047210 */ /* 0x000fe20007ffe1ff */
[----:B------:R-:W-:Y:S01]  /*1670*/  UMOV UR4, 0x400 ;  /* 0x0000040000047882 */ /* 0x000fe20000000000 */
[----:B------:R-:W-:Y:S01]  /*1680*/  BSSY.RECONVERGENT B1, `(.L_x_19) ;  /* 0x000003e000017945 */ /* 0x000fe20003800200 */
[----:B------:R-:W-:Y:S01]  /*1690*/  UIADD3 UR4, UPT, UPT, UR4, 0x100, URZ ;  /* 0x0000010004047890 */ /* 0x000fe2000fffe0ff */
[----:B------:R-:W-:Y:S02]  /*16a0*/  ISETP.GT.AND P1, PT, R4, 0xc00, PT ;  /* 0x00000c000400780c */ /* 0x000fe40003f24270 */
[----:B------:R-:W-:Y:S01]  /*16b0*/  PLOP3.LUT P0, PT, PT, PT, PT, 0x80, 0x8 ;  /* 0x000000000008781c */ /* 0x000fe20003f0f070 */
[----:B0-----:R-:W-:-:S06]  /*16c0*/  ULEA UR4, UR5, UR4, 0x18 ;  /* 0x0000000405047291 */ /* 0x001fcc000f8ec0ff */
[----:B------:R-:W-:-:S05]  /*16d0*/  LEA R4, R6, UR4, 0x2 ;  /* 0x0000000406047c11 */ /* 0x000fca000f8e10ff */
[----:B------:R-:W-:Y:S01]  /*16e0*/  VIADD R4, R4, 0x800 ;  /* 0x0000080004047836 */ /* 0x000fe20000000000 */
[----:B------:R-:W-:Y:S06]  /*16f0*/  @!P1 BRA `(.L_x_20) ;  /* 0x0000000000d89947 */ /* 0x000fec0003800000 */
[----:B------:R-:W-:Y:S01]  /*1700*/  PLOP3.LUT P0, PT, PT, PT, PT, 0x8, 0x80 ;  /* 0x000000000080781c */ /* 0x000fe20003f0e170 */
[----:B------:R-:W-:-:S12]  /*1710*/  VIADD R7, R5, 0xfffff400 ;  /* 0xfffff40005077836 */ /* 0x000fd80000000000 */
.L_x_21:
[----:B------:R-:W0:Y:S01]  /*1720*/  LDS R12, [R4+-0x800] ;  /* 0xfff80000040c7984 */ /* 0x000e220000000800 */
[----:B------:R-:W-:-:S03]  /*1730*/  IADD3 R6, PT, PT, R6, 0x1000, RZ ;  /* 0x0000100006067810 */ /* 0x000fc60007ffe0ff */
[----:B------:R-:W1:Y:S01]  /*1740*/  LDS R14, [R4+-0x400] ;  /* 0xfffc0000040e7984 */ /* 0x000e620000000800 */
[----:B------:R-:W-:-:S03]  /*1750*/  ISETP.GE.AND P1, PT, R6, R7, PT ;  /* 0x000000070600720c */ /* 0x000fc60003f26270 */
[----:B------:R-:W2:Y:S04]  /*1760*/  LDS R16, [R4] ;  /* 0x0000000004107984 */ /* 0x000ea80000000800 */
[----:B------:R-:W3:Y:S04]  /*1770*/  LDS R18, [R4+0x400] ;  /* 0x0004000004127984 */ /* 0x000ee80000000800 */
[----:B------:R-:W4:Y:S04]  /*1780*/  LDS R20, [R4+0x800] ;  /* 0x0008000004147984 */ /* 0x000f280000000800 */
[----:B------:R-:W5:Y:S04]  /*1790*/  LDS R22, [R4+0xc00] ;  /* 0x000c000004167984 */ /* 0x000f680000000800 */
[----:B------:R-:W-:Y:S04]  /*17a0*/  LDS R24, [R4+0x1000] ;  /* 0x0010000004187984 */ /* 0x000fe80000000800 */
[----:B------:R-:W5:Y:S04]  /*17b0*/  LDS R26, [R4+0x1400] ;  /* 0x00140000041a7984 */ /* 0x000f680000000800 */
[----:B------:R-:W5:Y:S04]  /*17c0*/  LDS R28, [R4+0x1800] ;  /* 0x00180000041c7984 */ /* 0x000f680000000800 */
[----:B------:R-:W5:Y:S04]  /*17d0*/  LDS R30, [R4+0x1c00] ;  /* 0x001c0000041e7984 */ /* 0x000f680000000800 */
[----:B------:R-:W5:Y:S01]  /*17e0*/  LDS R32, [R4+0x2000] ;  /* 0x0020000004207984 */ /* 0x000f620000000800 */
[----:B0-----:R-:W-:-:S03]  /*17f0*/  FMUL R9, R12, R3 ;  /* 0x000000030c097220 */ /* 0x001fc60000400000 */
[----:B------:R-:W0:Y:S01]  /*1800*/  LDS R34, [R4+0x2400] ;  /* 0x0024000004227984 */ /* 0x000e220000000800 */
[----:B-1----:R-:W-:-:S03]  /*1810*/  FMUL R11, R14, R3 ;  /* 0x000000030e0b7220 */ /* 0x002fc60000400000 */
[----:B------:R-:W1:Y:S01]  /*1820*/  LDS R36, [R4+0x2800] ;  /* 0x0028000004247984 */ /* 0x000e620000000800 */
[----:B--2---:R-:W-:-:S03]  /*1830*/  FMUL R13, R16, R3 ;  /* 0x00000003100d7220 */ /* 0x004fc60000400000 */
[----:B------:R-:W2:Y:S01]  /*1840*/  LDS R40, [R4+0x2c00] ;  /* 0x002c000004287984 */ /* 0x000ea20000000800 */
[----:B---3--:R-:W-:-:S03]  /*1850*/  FMUL R15, R18, R3 ;  /* 0x00000003120f7220 */ /* 0x008fc60000400000 */
[----:B------:R-:W3:Y:S01]  /*1860*/  LDS R10, [R4+0x3000] ;  /* 0x00300000040a7984 */ /* 0x000ee20000000800 */
[----:B----4-:R-:W-:-:S03]  /*1870*/  FMUL R17, R20, R3 ;  /* 0x0000000314117220 */ /* 0x010fc60000400000 */
[----:B------:R-:W4:Y:S01]  /*1880*/  LDS R8, [R4+0x3400] ;  /* 0x0034000004087984 */ /* 0x000f220000000800 */
[----:B-----5:R-:W-:-:S03]  /*1890*/  FMUL R19, R22, R3 ;  /* 0x0000000316137220 */ /* 0x020fc60000400000 */
[----:B------:R5:W-:Y:S04]  /*18a0*/  STS [R4+-0x800], R9 ;  /* 0xfff8000904007388 */ /* 0x000be80000000800 */
[----:B------:R0:W-:Y:S01]  /*18b0*/  STS [R4+-0x400], R11 ;  /* 0xfffc000b04007388 */ /* 0x0001e20000000800 */
[----:B------:R-:W-:-:S03]  /*18c0*/  FMUL R21, R26, R3 ;  /* 0x000000031a157220 */ /* 0x000fc60000400000 */
[----:B------:R1:W-:Y:S01]  /*18d0*/  STS [R4], R13 ;  /* 0x0000000d04007388 */ /* 0x0003e20000000800 */
[-C--:B------:R-:W-:Y:S01]  /*18e0*/  FMUL R23, R28, R3.reuse ;  /* 0x000000031c177220 */ /* 0x080fe20000400000 */
[-C--:B-----5:R-:W-:Y:S02]  /*18f0*/  FMUL R9, R24, R3.reuse ;  /* 0x0000000318097220 */ /* 0x0a0fe40000400000 */
[----:B------:R2:W-:Y:S01]  /*1900*/  STS [R4+0x400], R15 ;  /* 0x0004000f04007388 */ /* 0x0005e20000000800 */
[----:B------:R-:W-:-:S03]  /*1910*/  FMUL R25, R30, R3 ;  /* 0x000000031e197220 */ /* 0x000fc60000400000 */
[----:B------:R3:W-:Y:S01]  /*1920*/  STS [R4+0x800], R17 ;  /* 0x0008001104007388 */ /* 0x0007e20000000800 */
[----:B------:R-:W-:-:S03]  /*1930*/  FMUL R27, R32, R3 ;  /* 0x00000003201b7220 */ /* 0x000fc60000400000 */
[----:B------:R4:W-:Y:S01]  /*1940*/  STS [R4+0xc00], R19 ;  /* 0x000c001304007388 */ /* 0x0009e20000000800 */
[-C--:B0-----:R-:W-:Y:S01]  /*1950*/  FMUL R11, R34, R3.reuse ;  /* 0x00000003220b7220 */ /* 0x081fe20000400000 */
[-C--:B-1----:R-:W-:Y:S02]  /*1960*/  FMUL R13, R36, R3.reuse ;  /* 0x00000003240d7220 */ /* 0x082fe40000400000 */
[----:B------:R-:W-:Y:S01]  /*1970*/  STS [R4+0x1000], R9 ;  /* 0x0010000904007388 */ /* 0x000fe20000000800 */
[----:B--2---:R-:W-:-:S03]  /*1980*/  FMUL R15, R40, R3 ;  /* 0x00000003280f7220 */ /* 0x004fc60000400000 */
[----:B------:R-:W-:Y:S01]  /*1990*/  STS [R4+0x1400], R21 ;  /* 0x0014001504007388 */ /* 0x000fe20000000800 */
[----:B---3--:R-:W-:-:S03]  /*19a0*/  FMUL R17, R10, R3 ;  /* 0x000000030a117220 */ /* 0x008fc60000400000 */
[----:B------:R-:W-:Y:S01]  /*19b0*/  STS [R4+0x1800], R23 ;  /* 0x0018001704007388 */ /* 0x000fe20000000800 */
[----:B----4-:R-:W-:-:S03]  /*19c0*/  FMUL R19, R8, R3 ;  /* 0x0000000308137220 */ /* 0x010fc60000400000 */
[----:B------:R-:W-:Y:S04]  /*19d0*/  STS [R4+0x1c00], R25 ;  /* 0x001c001904007388 */ /* 0x000fe80000000800 */
[----:B------:R-:W-:Y:S04]  /*19e0*/  STS [R4+0x2000], R27 ;  /* 0x0020001b04007388 */ /* 0x000fe80000000800 */
[----:B------:R-:W-:Y:S04]  /*19f0*/  STS [R4+0x2400], R11 ;  /* 0x0024000b04007388 */ /* 0x000fe80000000800 */
[----:B------:R-:W-:Y:S04]  /*1a00*/  STS [R4+0x2800], R13 ;  /* 0x0028000d04007388 */ /* 0x000fe80000000800 */
[----:B------:R-:W-:Y:S04]  /*1a10*/  STS [R4+0x2c00], R15 ;  /* 0x002c000f04007388 */ /* 0x000fe80000000800 */
[----:B------:R-:W-:Y:S04]  /*1a20*/  STS [R4+0x3000], R17 ;  /* 0x0030001104007388 */ /* 0x000fe80000000800 */
[----:B------:R0:W-:Y:S02]  /*1a30*/  STS [R4+0x3400], R19 ;  /* 0x0034001304007388 */ /* 0x0001e40000000800 */
[----:B0-----:R-:W-:Y:S01]  /*1a40*/  VIADD R4, R4, 0x4000 ;  /* 0x0000400004047836 */ /* 0x001fe20000000000 */
[----:B------:R-:W-:Y:S06]  /*1a50*/  @!P1 BRA `(.L_x_21) ;  /* 0xfffffffc00309947 */ /* 0x000fec000383ffff */
.L_x_20:
[----:B------:R-:W-:Y:S05]  /*1a60*/  BSYNC.RECONVERGENT B1 ;  /* 0x0000000000017941 */ /* 0x000fea0003800200 */
.L_x_19:
[----:B------:R-:W-:Y:S01]  /*1a70*/  IMAD.IADD R7, R5, 0x1, -R6 ;  /* 0x0000000105077824 */ /* 0x000fe200078e0a06 */
[----:B------:R-:W-:Y:S04]  /*1a80*/  BSSY.RECONVERGENT B1, `(.L_x_22) ;  /* 0x000001e000017945 */ /* 0x000fe80003800200 */
[----:B------:R-:W-:-:S13]  /*1a90*/  ISETP.GT.AND P1, PT, R7, 0x400, PT ;  /* 0x000004000700780c */ /* 0x000fda0003f24270 */
[----:B------:R-:W-:Y:S05]  /*1aa0*/  @!P1 BRA `(.L_x_23) ;  /* 0x00000000006c9947 */ /* 0x000fea0003800000 */
[----:B------:R-:W0:Y:S01]  /*1ab0*/  LDS R8, [R4+-0x800] ;  /* 0xfff8000004087984 */ /* 0x000e220000000800 */
[----:B------:R-:W-:Y:S02]  /*1ac0*/  PLOP3.LUT P0, PT, PT, PT, PT, 0x8, 0x80 ;  /* 0x000000000080781c */ /* 0x000fe40003f0e170 */
[----:B------:R-:W-:Y:S01]  /*1ad0*/  IADD3 R6, PT, PT, R6, 0x800, RZ ;  /* 0x0000080006067810 */ /* 0x000fe20007ffe0ff */
[----:B------:R-:W1:Y:S04]  /*1ae0*/  LDS R10, [R4+-0x400] ;  /* 0xfffc0000040a7984 */ /* 0x000e680000000800 */
[----:B------:R-:W2:Y:S04]  /*1af0*/  LDS R12, [R4] ;  /* 0x00000000040c7984 */ /* 0x000ea80000000800 */
[----:B------:R-:W3:Y:S04]  /*1b00*/  LDS R14, [R4+0x400] ;  /* 0x00040000040e7984 */ /* 0x000ee80000000800 */
[----:B------:R-:W4:Y:S04]  /*1b10*/  LDS R16, [R4+0x800] ;  /* 0x0008000004107984 */ /* 0x000f280000000800 */
[----:B------:R-:W5:Y:S04]  /*1b20*/  LDS R18, [R4+0xc00] ;  /* 0x000c000004127984 */ /* 0x000f680000000800 */
[----:B------:R-:W5:Y:S04]  /*1b30*/  LDS R20, [R4+0x1000] ;  /* 0x0010000004147984 */ /* 0x000f680000000800 */
[----:B------:R-:W5:Y:S01]  /*1b40*/  LDS R22, [R4+0x1400] ;  /* 0x0014000004167984 */ /* 0x000f620000000800 */
[-C--:B0-----:R-:W-:Y:S01]  /*1b50*/  FMUL R7, R8, R3.reuse ;  /* 0x0000000308077220 */ /* 0x081fe20000400000 */
[----:B-1----:R-:W-:-:S04]  /*1b60*/  FMUL R9, R10, R3 ;  /* 0x000000030a097220 */ /* 0x002fc80000400000 */
[----:B------:R-:W-:Y:S01]  /*1b70*/  STS [R4+-0x800], R7 ;  /* 0xfff8000704007388 */ /* 0x000fe20000000800 */
[----:B--2---:R-:W-:-:S03]  /*1b80*/  FMUL R11, R12, R3 ;  /* 0x000000030c0b7220 */ /* 0x004fc60000400000 */
[----:B------:R-:W-:Y:S01]  /*1b90*/  STS [R4+-0x400], R9 ;  /* 0xfffc000904007388 */ /* 0x000fe20000000800 */
[----:B---3--:R-:W-:-:S03]  /*1ba0*/  FMUL R13, R14, R3 ;  /* 0x000000030e0d7220 */ /* 0x008fc60000400000 */
[----:B------:R-:W-:Y:S01]  /*1bb0*/  STS [R4], R11 ;  /* 0x0000000b04007388 */ /* 0x000fe20000000800 */
[----:B----4-:R-:W-:-:S03]  /*1bc0*/  FMUL R15, R16, R3 ;  /* 0x00000003100f7220 */ /* 0x010fc60000400000 */
[----:B------:R-:W-:Y:S01]  /*1bd0*/  STS [R4+0x400], R13 ;  /* 0x0004000d04007388 */ /* 0x000fe20000000800 */
[----:B-----5:R-:W-:-:S03]  /*1be0*/  FMUL R17, R18, R3 ;  /* 0x0000000312117220 */ /* 0x020fc60000400000 */
[----:B------:R-:W-:Y:S01]  /*1bf0*/  STS [R4+0x800], R15 ;  /* 0x0008000f04007388 */ /* 0x000fe20000000800 */
[----:B------:R-:W-:-:S03]  /*1c00*/  FMUL R19, R20, R3 ;  /* 0x0000000314137220 */ /* 0x000fc60000400000 */
[----:B------:R-:W-:Y:S01]  /*1c10*/  STS [R4+0xc00], R17 ;  /* 0x000c001104007388 */ /* 0x000fe20000000800 */
[----:B------:R-:W-:-:S03]  /*1c20*/  FMUL R21, R22, R3 ;  /* 0x0000000316157220 */ /* 0x000fc60000400000 */
[----:B------:R-:W-:Y:S04]  /*1c30*/  STS [R4+0x1000], R19 ;  /* 0x0010001304007388 */ /* 0x000fe80000000800 */
[----:B------:R0:W-:Y:S02]  /*1c40*/  STS [R4+0x1400], R21 ;  /* 0x0014001504007388 */ /* 0x0001e40000000800 */
[----:B0-----:R-:W-:-:S07]  /*1c50*/  VIADD R4, R4, 0x2000 ;  /* 0x0000200004047836 */ /* 0x001fce0000000000 */
.L_x_23:
[----:B------:R-:W-:Y:S05]  /*1c60*/  BSYNC.RECONVERGENT B1 ;  /* 0x0000000000017941 */ /* 0x000fea0003800200 */
.L_x_22:
[----:B------:R-:W-:-:S13]  /*1c70*/  ISETP.LT.OR P0, PT, R6, R5, P0 ;  /* 0x000000050600720c */ /* 0x000fda0000701670 */
[----:B------:R-:W-:Y:S05]  /*1c80*/  @!P0 BRA `(.L_x_15) ;  /* 0x0000000000308947 */ /* 0x000fea0003800000 */
[----:B------:R-:W0:Y:S04]  /*1c90*/  LDS R6, [R4+-0x800] ;  /* 0xfff8000004067984 */ /* 0x000e280000000800 */
[----:B------:R-:W1:Y:S04]  /*1ca0*/  LDS R8, [R4+-0x400] ;  /* 0xfffc000004087984 */ /* 0x000e680000000800 */
[----:B------:R-:W2:Y:S04]  /*1cb0*/  LDS R10, [R4] ;  /* 0x00000000040a7984 */ /* 0x000ea80000000800 */
[----:B------:R-:W3:Y:S01]  /*1cc0*/  LDS R12, [R4+0x400] ;  /* 0x00040000040c7984 */ /* 0x000ee20000000800 */
[-C--:B0-----:R-:W-:Y:S01]  /*1cd0*/  FMUL R5, R6, R3.reuse ;  /* 0x0000000306057220 */ /* 0x081fe20000400000 */
[----:B-1----:R-:W-:-:S04]  /*1ce0*/  FMUL R7, R8, R3 ;  /* 0x0000000308077220 */ /* 0x002fc80000400000 */
[----:B------:R0:W-:Y:S01]  /*1cf0*/  STS [R4+-0x800], R5 ;  /* 0xfff8000504007388 */ /* 0x0001e20000000800 */
[----:B--2---:R-:W-:-:S03]  /*1d00*/  FMUL R9, R10, R3 ;  /* 0x000000030a097220 */ /* 0x004fc60000400000 */
[----:B------:R0:W-:Y:S01]  /*1d10*/  STS [R4+-0x400], R7 ;  /* 0xfffc000704007388 */ /* 0x0001e20000000800 */
[----:B---3--:R-:W-:-:S03]  /*1d20*/  FMUL R3, R12, R3 ;  /* 0x000000030c037220 */ /* 0x008fc60000400000 */
[----:B------:R0:W-:Y:S04]  /*1d30*/  STS [R4], R9 ;  /* 0x0000000904007388 */ /* 0x0001e80000000800 */
[----:B------:R0:W-:Y:S02]  /*1d40*/  STS [R4+0x400], R3 ;  /* 0x0004000304007388 */ /* 0x0001e40000000800 */
.L_x_15:
[----:B------:R-:W-:Y:S05]  /*1d50*/  BSYNC.RECONVERGENT B0 ;  /* 0x0000000000007941 */ /* 0x000fea0003800200 */
.L_x_14:
[----:B------:R-:W1:Y:S01]  /*1d60*/  S2UR UR15, SR_CgaCtaId ;  /* 0x00000000000f79c3 */ /* 0x000e620000008800 */
[----:B------:R-:W-:-:S07]  /*1d70*/  UMOV UR14, 0x400 ;  /* 0x00000400000e7882 */ /* 0x000fce0000000000 */
[----:B------:R-:W-:Y:S01]  /*1d80*/  BAR.SYNC.DEFER_BLOCKING 0x0 ;  /* 0x0000000000007b1d */ /* 0x000fe20000010000 */
[----:B------:R-:W-:Y:S01]  /*1d90*/  ISETP.GT.U32.AND P0, PT, R0, 0x3f, PT ;  /* 0x0000003f0000780c */ /* 0x000fe20003f04070 */
[----:B------:R-:W-:-:S04]  /*1da0*/  UIADD3 UR4, UPT, UPT, UR14, 0x1100, URZ ;  /* 0x000011000e047890 */ /* 0x000fc8000fffe0ff */
[----:B------:R-:W-:Y:S01]  /*1db0*/  BSSY.RECONVERGENT B0, `(.L_x_24) ;  /* 0x00000bd000007945 */ /* 0x000fe20003800200 */
[----:B-1----:R-:W-:-:S06]  /*1dc0*/  ULEA UR4, UR15, UR4, 0x18 ;  /* 0x000000040f047291 */ /* 0x002fcc000f8ec0ff */
[----:B0-----:R-:W-:Y:S01]  /*1dd0*/  LEA R3, R0, UR4, 0x2 ;  /* 0x0000000400037c11 */ /* 0x001fe2000f8e10ff */
[----:B------:R-:W-:Y:S06]  /*1de0*/  @P0 BRA `(.L_x_25) ;  /* 0x0000000800e40947 */ /* 0x000fec0003800000 */
[----:B------:R-:W0:Y:S01]  /*1df0*/  LDCU UR6, c[0x0][0x3a4] ;  /* 0x00007480ff0677ac */ /* 0x000e220008000800 */
[----:B------:R-:W-:Y:S01]  /*1e00*/  IMAD.MOV.U32 R37, RZ, RZ, RZ ;  /* 0x000000ffff257224 */ /* 0x000fe200078e00ff */
[----:B0-----:R-:W-:-:S09]  /*1e10*/  UISETP.GE.AND UP0, UPT, UR6, 0x1, UPT ;  /* 0x000000010600788c */ /* 0x001fd2000bf06270 */
[----:B------:R-:W-:Y:S05]  /*1e20*/  BRA.U !UP0, `(.L_x_26) ;  /* 0x0000000908d07547 */ /* 0x000fea000b800000 */
[----:B------:R-:W-:Y:S01]  /*1e30*/  UISETP.GE.U32.AND UP1, UPT, UR6, 0x8, UPT ;  /* 0x000000080600788c */ /* 0x000fe2000bf26070 */
[----:B------:R-:W-:Y:S01]  /*1e40*/  HFMA2 R37, -RZ, RZ, 0, 0 ;  /* 0x00000000ff257431 */ /* 0x000fe200000001ff */
[----:B------:R-:W-:Y:S01]  /*1e50*/  ULOP3.LUT UR7, UR6, 0x7, URZ, 0xc0, !UPT ;  /* 0x0000000706077892 */ /* 0x000fe2000f8ec0ff */
[----:B------:R-:W-:-:S03]  /*1e60*/  UMOV UR4, URZ ;  /* 0x000000ff00047c82 */ /* 0x000fc60008000000 */
[----:B------:R-:W-:-:S03]  /*1e70*/  UISETP.NE.AND UP0, UPT, UR7, URZ, UPT ;  /* 0x000000ff0700728c */ /* 0x000fc6000bf05270 */
[----:B------:R-:W-:Y:S08]  /*1e80*/  BRA.U !UP1, `(.L_x_27) ;  /* 0x0000000509587547 */ /* 0x000ff0000b800000 */
[----:B------:R-:W0:Y:S01]  /*1e90*/  LDC R21, c[0x0][0x3a8] ;  /* 0x0000ea00ff157b82 */ /* 0x000e220000000800 */
[----:B------:R-:W-:Y:S01]  /*1ea0*/  UIADD3 UR5, UPT, UPT, UR14, 0x100, URZ ;  /* 0x000001000e057890 */ /* 0x000fe2000fffe0ff */
[----:B------:R-:W-:Y:S01]  /*1eb0*/  IMAD.MOV.U32 R37, RZ, RZ, RZ ;  /* 0x000000ffff257224 */ /* 0x000fe200078e00ff */
[----:B------:R-:W-:Y:S01]  /*1ec0*/  ULOP3.LUT UR4, UR6, 0x7ffffff8, URZ, 0xc0, !UPT ;  /* 0x7ffffff806047892 */ /* 0x000fe2000f8ec0ff */
[--C-:B------:R-:W-:Y:S01]  /*1ed0*/  IMAD.MOV.U32 R23, RZ, RZ, R0.reuse ;  /* 0x000000ffff177224 */ /* 0x100fe200078e0000 */
[----:B------:R-:W-:Y:S01]  /*1ee0*/  ULEA UR5, UR15, UR5, 0x18 ;  /* 0x000000050f057291 */ /* 0x000fe2000f8ec0ff */
[----:B------:R-:W1:Y:S01]  /*1ef0*/  LDCU.64 UR12, c[0x0][0x390] ;  /* 0x00007200ff0c77ac */ /* 0x000e620008000a00 */
[----:B------:R-:W-:Y:S02]  /*1f00*/  UIADD3 UR10, UPT, UPT, -UR4, URZ, URZ ;  /* 0x000000ff040a7290 */ /* 0x000fe4000fffe1ff */
[----:B------:R-:W-:Y:S01]  /*1f10*/  UIADD3 UR5, UPT, UPT, UR5, 0x10, URZ ;  /* 0x0000001005057890 */ /* 0x000fe2000fffe0ff */
[----:B0-----:R-:W-:Y:S01]  /*1f20*/  IADD3 R19, PT, PT, R0, R21, RZ ;  /* 0x0000001500137210 */ /* 0x001fe20007ffe0ff */
[----:B------:R-:W-:-:S02]  /*1f30*/  IMAD R25, R21, 0x2, R0 ;  /* 0x0000000215197824 */ /* 0x000fc400078e0200 */
[C-C-:B------:R-:W-:Y:S02]  /*1f40*/  IMAD R27, R21.reuse, 0x3, R0.reuse ;  /* 0x00000003151b7824 */ /* 0x140fe400078e0200 */
[C-C-:B------:R-:W-:Y:S02]  /*1f50*/  IMAD R29, R21.reuse, 0x4, R0.reuse ;  /* 0x00000004151d7824 */ /* 0x140fe400078e0200 */
[C-C-:B------:R-:W-:Y:S02]  /*1f60*/  IMAD R31, R21.reuse, 0x5, R0.reuse ;  /* 0x00000005151f7824 */ /* 0x140fe400078e0200 */
[C-C-:B------:R-:W-:Y:S02]  /*1f70*/  IMAD R33, R21.reuse, 0x6, R0.reuse ;  /* 0x0000000615217824 */ /* 0x140fe400078e0200 */
[----:B-1----:R-:W-:-:S07]  /*1f80*/  IMAD R35, R21, 0x7, R0 ;  /* 0x0000000715237824 */ /* 0x002fce00078e0200 */
.L_x_28:
[C---:B------:R-:W-:Y:S02]  /*1f90*/  IADD3 R7, P1, PT, R38.reuse, R23, RZ ;  /* 0x0000001726077210 */ /* 0x040fe40007f3e0ff */
[----:B------:R-:W-:Y:S02]  /*1fa0*/  IADD3 R5, P2, PT, R38, R19, RZ ;  /* 0x0000001326057210 */ /* 0x000fe40007f5e0ff */
[-C--:B------:R-:W-:Y:S02]  /*1fb0*/  LEA.HI.X.SX32 R8, R23, R2.reuse, 0x1, P1 ;  /* 0x0000000217087211 */ /* 0x080fe400008f0eff */
[----:B------:R-:W-:Y:S02]  /*1fc0*/  LEA R10, P1, R7, UR12, 0x1 ;  /* 0x0000000c070a7c11 */ /* 0x000fe4000f8208ff */
[----:B------:R-:W-:Y:S02]  /*1fd0*/  LEA.HI.X.SX32 R6, R19, R2, 0x1, P2 ;  /* 0x0000000213067211 */ /* 0x000fe400010f0eff */
[----:B------:R-:W-:-:S02]  /*1fe0*/  LEA.HI.X R11, R7, UR13, R8, 0x1, P1 ;  /* 0x0000000d070b7c11 */ /* 0x000fc400088f0c08 */
[C---:B------:R-:W-:Y:S02]  /*1ff0*/  LEA R4, P2, R5.reuse, UR12, 0x1 ;  /* 0x0000000c05047c11 */ /* 0x040fe4000f8408ff */
[C---:B------:R-:W-:Y:S02]  /*2000*/  IADD3 R7, P1, PT, R38.reuse, R25, RZ ;  /* 0x0000001926077210 */ /* 0x040fe40007f3e0ff */
[----:B------:R-:W-:Y:S02]  /*2010*/  LEA.HI.X R5, R5, UR13, R6, 0x1, P2 ;  /* 0x0000000d05057c11 */ /* 0x000fe400090f0c06 */
[----:B------:R-:W-:Y:S02]  /*2020*/  LEA.HI.X.SX32 R18, R25, R2, 0x1, P1 ;  /* 0x0000000219127211 */ /* 0x000fe400008f0eff */
[----:B------:R-:W-:Y:S01]  /*2030*/  LEA R6, P1, R7, UR12, 0x1 ;  /* 0x0000000c07067c11 */ /* 0x000fe2000f8208ff */
[----:B------:R-:W2:Y:S01]  /*2040*/  LDG.E.U16.CONSTANT R20, desc[UR8][R4.64] ;  /* 0x0000000804147981 */ /* 0x000ea2000c1e9500 */
[----:B------:R-:W-:-:S02]  /*2050*/  IADD3 R9, P2, PT, R38, R27, RZ ;  /* 0x0000001b26097210 */ /* 0x000fc40007f5e0ff */
[----:B------:R-:W-:Y:S02]  /*2060*/  IADD3 R13, P3, PT, R38, R29, RZ ;  /* 0x0000001d260d7210 */ /* 0x000fe40007f7e0ff */
[----:B------:R-:W-:Y:S02]  /*2070*/  LEA.HI.X R7, R7, UR13, R18, 0x1, P1 ;  /* 0x0000000d07077c11 */ /* 0x000fe400088f0c12 */
[----:B------:R-:W3:Y:S01]  /*2080*/  LDG.E.U16.CONSTANT R18, desc[UR8][R10.64] ;  /* 0x000000080a127981 */ /* 0x000ee2000c1e9500 */
[-C--:B------:R-:W-:Y:S02]  /*2090*/  LEA.HI.X.SX32 R16, R27, R2.reuse, 0x1, P2 ;  /* 0x000000021b107211 */ /* 0x080fe400010f0eff */
[----:B------:R-:W-:Y:S01]  /*20a0*/  LEA R8, P2, R9, UR12, 0x1 ;  /* 0x0000000c09087c11 */ /* 0x000fe2000f8408ff */
[----:B------:R0:W4:Y:S01]  /*20b0*/  LDG.E.U16.CONSTANT R22, desc[UR8][R6.64] ;  /* 0x0000000806167981 */ /* 0x000122000c1e9500 */
[----:B------:R-:W-:Y:S02]  /*20c0*/  LEA.HI.X.SX32 R14, R29, R2, 0x1, P3 ;  /* 0x000000021d0e7211 */ /* 0x000fe400018f0eff */
[----:B------:R-:W-:-:S02]  /*20d0*/  LEA R12, P3, R13, UR12, 0x1 ;  /* 0x0000000c0d0c7c11 */ /* 0x000fc4000f8608ff */
[C---:B------:R-:W-:Y:S02]  /*20e0*/  IADD3 R15, P1, PT, R38.reuse, R31, RZ ;  /* 0x0000001f260f7210 */ /* 0x040fe40007f3e0ff */
[----:B------:R-:W-:Y:S02]  /*20f0*/  LEA.HI.X R9, R9, UR13, R16, 0x1, P2 ;  /* 0x0000000d09097c11 */ /* 0x000fe400090f0c10 */
[----:B------:R-:W-:Y:S01]  /*2100*/  LEA.HI.X R13, R13, UR13, R14, 0x1, P3 ;  /* 0x0000000d0d0d7c11 */ /* 0x000fe200098f0c0e */
[----:B0-----:R-:W0:Y:S01]  /*2110*/  LDS.128 R4, [UR5+-0x10] ;  /* 0xfffff005ff047984 */ /* 0x001e220008000c00 */
[----:B------:R-:W-:Y:S02]  /*2120*/  LEA.HI.X.SX32 R16, R31, R2, 0x1, P1 ;  /* 0x000000021f107211 */ /* 0x000fe400008f0eff */
[----:B------:R-:W-:Y:S01]  /*2130*/  LEA R14, P1, R15, UR12, 0x1 ;  /* 0x0000000c0f0e7c11 */ /* 0x000fe2000f8208ff */
[----:B------:R1:W5:Y:S01]  /*2140*/  LDG.E.U16.CONSTANT R24, desc[UR8][R8.64] ;  /* 0x0000000808187981 */ /* 0x000362000c1e9500 */
[----:B------:R-:W-:-:S02]  /*2150*/  IADD3 R17, P2, PT, R38, R33, RZ ;  /* 0x0000002126117210 */ /* 0x000fc40007f5e0ff */
[----:B------:R-:W-:Y:S01]  /*2160*/  LEA.HI.X R15, R15, UR13, R16, 0x1, P1 ;  /* 0x0000000d0f0f7c11 */ /* 0x000fe200088f0c10 */
[----:B------:R5:W5:Y:S01]  /*2170*/  LDG.E.U16.CONSTANT R12, desc[UR8][R12.64] ;  /* 0x000000080c0c7981 */ /* 0x000b62000c1e9500 */
[-C--:B------:R-:W-:Y:S02]  /*2180*/  LEA.HI.X.SX32 R28, R33, R2.reuse, 0x1, P2 ;  /* 0x00000002211c7211 */ /* 0x080fe400010f0eff */
[C---:B------:R-:W-:Y:S01]  /*2190*/  LEA R16, P1, R17.reuse, UR12, 0x1 ;  /* 0x0000000c11107c11 */ /* 0x040fe2000f8208ff */
[----:B------:R-:W5:Y:S01]  /*21a0*/  LDG.E.U16.CONSTANT R14, desc[UR8][R14.64] ;  /* 0x000000080e0e7981 */ /* 0x000f62000c1e9500 */
[----:B------:R-:W-:Y:S02]  /*21b0*/  IADD3 R26, P2, PT, R38, R35, RZ ;  /* 0x00000023261a7210 */ /* 0x000fe40007f5e0ff */
[----:B------:R-:W-:Y:S02]  /*21c0*/  LEA.HI.X R17, R17, UR13, R28, 0x1, P1 ;  /* 0x0000000d11117c11 */ /* 0x000fe400088f0c1c */
[----:B------:R-:W-:-:S02]  /*21d0*/  LEA.HI.X.SX32 R11, R35, R2, 0x1, P2 ;  /* 0x00000002230b7211 */ /* 0x000fc400010f0eff */
[C---:B------:R-:W-:Y:S01]  /*21e0*/  LEA R40, P1, R26.reuse, UR12, 0x1 ;  /* 0x0000000c1a287c11 */ /* 0x040fe2000f8208ff */
[----:B------:R-:W5:Y:S03]  /*21f0*/  LDG.E.U16.CONSTANT R16, desc[UR8][R16.64] ;  /* 0x0000000810107981 */ /* 0x000f66000c1e9500 */
[----:B------:R-:W-:Y:S02]  /*2200*/  LEA.HI.X R41, R26, UR13, R11, 0x1, P1 ;  /* 0x0000000d1a297c11 */ /* 0x000fe400088f0c0b */
[----:B-1----:R-:W1:Y:S04]  /*2210*/  LDS.128 R8, [UR5] ;  /* 0x00000005ff087984 */ /* 0x002e680008000c00 */
[----:B------:R-:W5:Y:S01]  /*2220*/  LDG.E.U16.CONSTANT R40, desc[UR8][R40.64] ;  /* 0x0000000828287981 */ /* 0x000f62000c1e9500 */
[----:B------:R-:W-:-:S04]  /*2230*/  UIADD3 UR10, UPT, UPT, UR10, 0x8, URZ ;  /* 0x000000080a0a7890 */ /* 0x000fc8000fffe0ff */
[----:B------:R-:W-:Y:S01]  /*2240*/  UISETP.NE.AND UP1, UPT, UR10, URZ, UPT ;  /* 0x000000ff0a00728c */ /* 0x000fe2000bf25270 */
[C---:B------:R-:W-:Y:S01]  /*2250*/  LEA R19, R21.reuse, R19, 0x3 ;  /* 0x0000001315137211 */ /* 0x040fe200078e18ff */
[C---:B------:R-:W-:Y:S01]  /*2260*/  IMAD R25, R21.reuse, 0x8, R25 ;  /* 0x0000000815197824 */ /* 0x040fe200078e0219 */
[C---:B------:R-:W-:Y:S01]  /*2270*/  LEA R27, R21.reuse, R27, 0x3 ;  /* 0x0000001b151b7211 */ /* 0x040fe200078e18ff */
[C---:B------:R-:W-:Y:S01]  /*2280*/  IMAD R29, R21.reuse, 0x8, R29 ;  /* 0x00000008151d7824 */ /* 0x040fe200078e021d */
[C---:B------:R-:W-:Y:S01]  /*2290*/  LEA R31, R21.reuse, R31, 0x3 ;  /* 0x0000001f151f7211 */ /* 0x040fe200078e18ff */
[C---:B------:R-:W-:Y:S01]  /*22a0*/  IMAD R33, R21.reuse, 0x8, R33 ;  /* 0x0000000815217824 */ /* 0x040fe200078e0221 */
[C---:B------:R-:W-:Y:S01]  /*22b0*/  LEA R35, R21.reuse, R35, 0x3 ;  /* 0x0000002315237211 */ /* 0x040fe200078e18ff */
[----:B------:R-:W-:Y:S01]  /*22c0*/  IMAD R23, R21, 0x8, R23 ;  /* 0x0000000815177824 */ /* 0x000fe200078e0217 */
[----:B------:R-:W-:Y:S01]  /*22d0*/  UIADD3 UR5, UPT, UPT, UR5, 0x20, URZ ;  /* 0x0000002005057890 */ /* 0x000fe2000fffe0ff */
[----:B--2---:R-:W-:-:S02]  /*22e0*/  HADD2.F32 R39, -RZ, R20.H0_H0 ;  /* 0x20000014ff277230 */ /* 0x004fc40000004100 */
[----:B---3--:R-:W-:-:S05]  /*22f0*/  HADD2.F32 R18, -RZ, R18.H0_H0 ;  /* 0x20000012ff127230 */ /* 0x008fca0000004100 */
[----:B0-----:R-:W-:Y:S01]  /*2300*/  FFMA R4, R4, R18, R37 ;  /* 0x0000001204047223 */ /* 0x001fe20000000025 */
[----:B----4-:R-:W-:-:S03]  /*2310*/  HADD2.F32 R22, -RZ, R22.H0_H0 ;  /* 0x20000016ff167230 */ /* 0x010fc60000004100 */
[----:B------:R-:W-:-:S04]  /*2320*/  FFMA R5, R39, R5, R4 ;  /* 0x0000000527057223 */ /* 0x000fc80000000004 */
[----:B------:R-:W-:Y:S01]  /*2330*/  FFMA R6, R22, R6, R5 ;  /* 0x0000000616067223 */ /* 0x000fe20000000005 */
[----:B-----5:R-:W-:Y:S02]  /*2340*/  HADD2.F32 R13, -RZ, R24.H0_H0 ;  /* 0x20000018ff0d7230 */ /* 0x020fe40000004100 */
[----:B------:R-:W-:-:S03]  /*2350*/  HADD2.F32 R12, -RZ, R12.H0_H0 ;  /* 0x2000000cff0c7230 */ /* 0x000fc60000004100 */
[----:B------:R-:W-:Y:S01]  /*2360*/  FFMA R7, R13, R7, R6 ;  /* 0x000000070d077223 */ /* 0x000fe20000000006 */
[----:B------:R-:W-:-:S03]  /*2370*/  HADD2.F32 R5, -RZ, R14.H0_H0 ;  /* 0x2000000eff057230 */ /* 0x000fc60000004100 */
[----:B-1----:R-:W-:-:S04]  /*2380*/  FFMA R8, R8, R12, R7 ;  /* 0x0000000c08087223 */ /* 0x002fc80000000007 */
[----:B------:R-:W-:Y:S01]  /*2390*/  FFMA R5, R5, R9, R8 ;  /* 0x0000000905057223 */ /* 0x000fe20000000008 */
[----:B------:R-:W-:-:S05]  /*23a0*/  HADD2.F32 R16, -RZ, R16.H0_H0 ;  /* 0x20000010ff107230 */ /* 0x000fca0000004100 */
[----:B------:R-:W-:Y:S01]  /*23b0*/  FFMA R10, R16, R10, R5 ;  /* 0x0000000a100a7223 */ /* 0x000fe20000000005 */
[----:B------:R-:W-:-:S05]  /*23c0*/  HADD2.F32 R37, -RZ, R40.H0_H0 ;  /* 0x20000028ff257230 */ /* 0x000fca0000004100 */
[----:B------:R-:W-:Y:S01]  /*23d0*/  FFMA R37, R37, R11, R10 ;  /* 0x0000000b25257223 */ /* 0x000fe2000000000a */
[----:B------:R-:W-:Y:S06]  /*23e0*/  BRA.U UP1, `(.L_x_28) ;  /* 0xfffffff901e87547 */ /* 0x000fec000b83ffff */
.L_x_27:
[----:B------:R-:W-:Y:S05]  /*23f0*/  BRA.U !UP0, `(.L_x_26) ;  /* 0x00000005085c7547 */ /* 0x000fea000b800000 */
[----:B------:R-:W-:Y:S02]  /*2400*/  UISETP.GE.U32.AND UP0, UPT, UR7, 0x4, UPT ;  /* 0x000000040700788c */ /* 0x000fe4000bf06070 */
[----:B------:R-:W-:-:S04]  /*2410*/  ULOP3.LUT UR10, UR6, 0x3, URZ, 0xc0, !UPT ;  /* 0x00000003060a7892 */ /* 0x000fc8000f8ec0ff */
[----:B------:R-:W-:-:S03]  /*2420*/  UISETP.NE.AND UP1, UPT, UR10, URZ, UPT ;  /* 0x000000ff0a00728c */ /* 0x000fc6000bf25270 */
[----:B------:R-:W-:Y:S08]  /*2430*/  BRA.U !UP0, `(.L_x_29) ;  /* 0x0000000108a07547 */ /* 0x000ff0000b800000 */
[----:B------:R-:W0:Y:S01]  /*2440*/  LDC R14, c[0x0][0x3a8] ;  /* 0x0000ea00ff0e7b82 */ /* 0x000e220000000800 */
[----:B------:R-:W1:Y:S01]  /*2450*/  LDCU.64 UR12, c[0x0][0x390] ;  /* 0x00007200ff0c77ac */ /* 0x000e620008000a00 */
[----:B0-----:R-:W-:-:S05]  /*2460*/  IMAD R5, R14, UR4, R0 ;  /* 0x000000040e057c24 */ /* 0x001fca000f8e0200 */
[----:B------:R-:W-:Y:S02]  /*2470*/  IADD3 R7, PT, PT, R5, R14, RZ ;  /* 0x0000000e05077210 */ /* 0x000fe40007ffe0ff */
[C---:B------:R-:W-:Y:S02]  /*2480*/  IADD3 R11, P1, PT, R38.reuse, R5, RZ ;  /* 0x00000005260b7210 */ /* 0x040fe40007f3e0ff */
[----:B------:R-:W-:Y:S01]  /*2490*/  IADD3 R8, P2, PT, R38, R7, RZ ;  /* 0x0000000726087210 */ /* 0x000fe20007f5e0ff */
[----:B------:R-:W-:Y:S01]  /*24a0*/  IMAD.IADD R9, R7, 0x1, R14 ;  /* 0x0000000107097824 */ /* 0x000fe200078e020e */
[-C--:B------:R-:W-:Y:S02]  /*24b0*/  LEA.HI.X.SX32 R12, R5, R2.reuse, 0x1, P1 ;  /* 0x00000002050c7211 */ /* 0x080fe400008f0eff */
[----:B-1----:R-:W-:Y:S02]  /*24c0*/  LEA R6, P1, R11, UR12, 0x1 ;  /* 0x0000000c0b067c11 */ /* 0x002fe4000f8208ff */
[----:B------:R-:W-:-:S02]  /*24d0*/  LEA.HI.X.SX32 R5, R7, R2, 0x1, P2 ;  /* 0x0000000207057211 */ /* 0x000fc400010f0eff */
[----:B------:R-:W-:Y:S02]  /*24e0*/  LEA R4, P2, R8, UR12, 0x1 ;  /* 0x0000000c08047c11 */ /* 0x000fe4000f8408ff */
[----:B------:R-:W-:Y:S02]  /*24f0*/  IADD3 R10, P3, PT, R38, R9, RZ ;  /* 0x00000009260a7210 */ /* 0x000fe40007f7e0ff */
[----:B------:R-:W-:Y:S02]  /*2500*/  LEA.HI.X R7, R11, UR13, R12, 0x1, P1 ;  /* 0x0000000d0b077c11 */ /* 0x000fe400088f0c0c */
[C---:B------:R-:W-:Y:S02]  /*2510*/  IADD3 R11, PT, PT, R9.reuse, R14, RZ ;  /* 0x0000000e090b7210 */ /* 0x040fe40007ffe0ff */
[----:B------:R-:W-:Y:S01]  /*2520*/  LEA.HI.X R5, R8, UR13, R5, 0x1, P2 ;  /* 0x0000000d08057c11 */ /* 0x000fe200090f0c05 */
[----:B------:R0:W2:Y:S01]  /*2530*/  LDG.E.U16.CONSTANT R12, desc[UR8][R6.64] ;  /* 0x00000008060c7981 */ /* 0x0000a2000c1e9500 */
[----:B------:R-:W-:-:S02]  /*2540*/  LEA.HI.X.SX32 R9, R9, R2, 0x1, P3 ;  /* 0x0000000209097211 */ /* 0x000fc400018f0eff */
[----:B------:R-:W-:Y:S01]  /*2550*/  LEA R8, P1, R10, UR12, 0x1 ;  /* 0x0000000c0a087c11 */ /* 0x000fe2000f8208ff */
[----:B------:R-:W3:Y:S01]  /*2560*/  LDG.E.U16.CONSTANT R4, desc[UR8][R4.64] ;  /* 0x0000000804047981 */ /* 0x000ee2000c1e9500 */
[----:B------:R-:W-:Y:S02]  /*2570*/  IADD3 R13, P2, PT, R38, R11, RZ ;  /* 0x0000000b260d7210 */ /* 0x000fe40007f5e0ff */
[----:B------:R-:W-:Y:S02]  /*2580*/  LEA.HI.X R9, R10, UR13, R9, 0x1, P1 ;  /* 0x0000000d0a097c11 */ /* 0x000fe400088f0c09 */
[----:B------:R-:W-:Y:S02]  /*2590*/  LEA.HI.X.SX32 R14, R11, R2, 0x1, P2 ;  /* 0x000000020b0e7211 */ /* 0x000fe400010f0eff */
[C---:B------:R-:W-:Y:S01]  /*25a0*/  LEA R10, P1, R13.reuse, UR12, 0x1 ;  /* 0x0000000c0d0a7c11 */ /* 0x040fe2000f8208ff */
[----:B------:R-:W4:Y:S03]  /*25b0*/  LDG.E.U16.CONSTANT R8, desc[UR8][R8.64] ;  /* 0x0000000808087981 */ /* 0x000f26000c1e9500 */
[----:B------:R-:W-:-:S05]  /*25c0*/  LEA.HI.X R11, R13, UR13, R14, 0x1, P1 ;  /* 0x0000000d0d0b7c11 */ /* 0x000fca00088f0c0e */
[----:B------:R-:W5:Y:S01]  /*25d0*/  LDG.E.U16.CONSTANT R10, desc[UR8][R10.64] ;  /* 0x000000080a0a7981 */ /* 0x000f62000c1e9500 */
[----:B------:R-:W-:-:S04]  /*25e0*/  UIADD3 UR5, UPT, UPT, UR14, 0x100, URZ ;  /* 0x000001000e057890 */ /* 0x000fc8000fffe0ff */
[----:B------:R-:W-:-:S04]  /*25f0*/  ULEA UR5, UR15, UR5, 0x18 ;  /* 0x000000050f057291 */ /* 0x000fc8000f8ec0ff */
[----:B------:R-:W-:-:S09]  /*2600*/  ULEA UR5, UR4, UR5, 0x2 ;  /* 0x0000000504057291 */ /* 0x000fd2000f8e10ff */
[----:B0-----:R-:W0:Y:S04]  /*2610*/  LDS.64 R6, [UR5] ;  /* 0x00000005ff067984 */ /* 0x001e280008000a00 */
[----:B------:R-:W1:Y:S01]  /*2620*/  LDS.64 R14, [UR5+0x8] ;  /* 0x00000805ff0e7984 */ /* 0x000e620008000a00 */
[----:B------:R-:W-:Y:S01]  /*2630*/  UIADD3 UR4, UPT, UPT, UR4, 0x4, URZ ;  /* 0x0000000404047890 */ /* 0x000fe2000fffe0ff */
[----:B--2---:R-:W-:Y:S02]  /*2640*/  HADD2.F32 R12, -RZ, R12.H0_H0 ;  /* 0x2000000cff0c7230 */ /* 0x004fe40000004100 */
[----:B---3--:R-:W-:-:S03]  /*2650*/  HADD2.F32 R13, -RZ, R4.H0_H0 ;  /* 0x20000004ff0d7230 */ /* 0x008fc60000004100 */
[----:B0-----:R-:W-:-:S04]  /*2660*/  FFMA R6, R6, R12, R37 ;  /* 0x0000000c06067223 */ /* 0x001fc80000000025 */
[----:B------:R-:W-:Y:S01]  /*2670*/  FFMA R7, R13, R7, R6 ;  /* 0x000000070d077223 */ /* 0x000fe20000000006 */
[----:B----4-:R-:W-:-:S05]  /*2680*/  HADD2.F32 R4, -RZ, R8.H0_H0 ;  /* 0x20000008ff047230 */ /* 0x010fca0000004100 */
[----:B-1----:R-:W-:Y:S01]  /*2690*/  FFMA R4, R14, R4, R7 ;  /* 0x000000040e047223 */ /* 0x002fe20000000007 */
[----:B-----5:R-:W-:-:S05]  /*26a0*/  HADD2.F32 R37, -RZ, R10.H0_H0 ;  /* 0x2000000aff257230 */ /* 0x020fca0000004100 */
[----:B------:R-:W-:-:S07]  /*26b0*/  FFMA R37, R37, R15, R4 ;  /* 0x0000000f25257223 */ /* 0x000fce0000000004 */
.L_x_29:
[----:B------:R-:W-:Y:S05]  /*26c0*/  BRA.U !UP1, `(.L_x_26) ;  /* 0x0000000109a87547 */ /* 0x000fea000b800000 */
[----:B------:R-:W-:Y:S02]  /*26d0*/  UISETP.NE.AND UP0, UPT, UR10, 0x1, UPT ;  /* 0x000000010a00788c */ /* 0x000fe4000bf05270 */
[----:B------:R-:W-:-:S04]  /*26e0*/  ULOP3.LUT UR5, UR6, 0x1, URZ, 0xc0, !UPT ;  /* 0x0000000106057892 */ /* 0x000fc8000f8ec0ff */
[----:B------:R-:W-:-:S03]  /*26f0*/  UISETP.NE.U32.AND UP1, UPT, UR5, 0x1, UPT ;  /* 0x000000010500788c */ /* 0x000fc6000bf25070 */
[----:B------:R-:W-:Y:S08]  /*2700*/  BRA.U !UP0, `(.L_x_30) ;  /* 0x00000001085c7547 */ /* 0x000ff0000b800000 */
[----:B------:R-:W0:Y:S01]  /*2710*/  LDC R5, c[0x0][0x3a8] ;  /* 0x0000ea00ff057b82 */ /* 0x000e220000000800 */
[----:B------:R-:W1:Y:S01]  /*2720*/  LDCU.64 UR6, c[0x0][0x390] ;  /* 0x00007200ff0677ac */ /* 0x000e620008000a00 */
[----:B0-----:R-:W-:-:S04]  /*2730*/  IMAD R7, R5, UR4, R0 ;  /* 0x0000000405077c24 */ /* 0x001fc8000f8e0200 */
[----:B------:R-:W-:Y:S01]  /*2740*/  IMAD.IADD R9, R7, 0x1, R5 ;  /* 0x0000000107097824 */ /* 0x000fe200078e0205 */
[----:B------:R-:W-:-:S04]  /*2750*/  IADD3 R6, P1, PT, R38, R7, RZ ;  /* 0x0000000726067210 */ /* 0x000fc80007f3e0ff */
[-C--:B------:R-:W-:Y:S02]  /*2760*/  LEA.HI.X.SX32 R7, R7, R2.reuse, 0x1, P1 ;  /* 0x0000000207077211 */ /* 0x080fe400008f0eff */
[----:B-1----:R-:W-:Y:S02]  /*2770*/  LEA R4, P1, R6, UR6, 0x1 ;  /* 0x0000000606047c11 */ /* 0x002fe4000f8208ff */
[----:B------:R-:W-:Y:S02]  /*2780*/  IADD3 R8, P2, PT, R38, R9, RZ ;  /* 0x0000000926087210 */ /* 0x000fe40007f5e0ff */
[----:B------:R-:W-:Y:S02]  /*2790*/  LEA.HI.X R5, R6, UR7, R7, 0x1, P1 ;  /* 0x0000000706057c11 */ /* 0x000fe400088f0c07 */
[----:B------:R-:W-:Y:S02]  /*27a0*/  LEA.HI.X.SX32 R9, R9, R2, 0x1, P2 ;  /* 0x0000000209097211 */ /* 0x000fe400010f0eff */
[C---:B------:R-:W-:Y:S01]  /*27b0*/  LEA R6, P1, R8.reuse, UR6, 0x1 ;  /* 0x0000000608067c11 */ /* 0x040fe2000f8208ff */
[----:B------:R-:W2:Y:S03]  /*27c0*/  LDG.E.U16.CONSTANT R4, desc[UR8][R4.64] ;  /* 0x0000000804047981 */ /* 0x000ea6000c1e9500 */
[----:B------:R-:W-:-:S05]  /*27d0*/  LEA.HI.X R7, R8, UR7, R9, 0x1, P1 ;  /* 0x0000000708077c11 */ /* 0x000fca00088f0c09 */
[----:B------:R-:W3:Y:S01]  /*27e0*/  LDG.E.U16.CONSTANT R6, desc[UR8][R6.64] ;  /* 0x0000000806067981 */ /* 0x000ee2000c1e9500 */
[----:B------:R-:W-:-:S04]  /*27f0*/  UIADD3 UR5, UPT, UPT, UR14, 0x100, URZ ;  /* 0x000001000e057890 */ /* 0x000fc8000fffe0ff */
[----:B------:R-:W-:-:S04]  /*2800*/  ULEA UR5, UR15, UR5, 0x18 ;  /* 0x000000050f057291 */ /* 0x000fc8000f8ec0ff */
[----:B------:R-:W-:-:S09]  /*2810*/  ULEA UR5, UR4, UR5, 0x2 ;  /* 0x0000000504057291 */ /* 0x000fd2000f8e10ff */
[----:B------:R-:W0:Y:S01]  /*2820*/  LDS.64 R8, [UR5] ;  /* 0x00000005ff087984 */ /* 0x000e220008000a00 */
[----:B------:R-:W-:Y:S01]  /*2830*/  UIADD3 UR4, UPT, UPT, UR4, 0x2, URZ ;  /* 0x0000000204047890 */ /* 0x000fe2000fffe0ff */
[----:B--2---:R-:W-:-:S05]  /*2840*/  HADD2.F32 R10, -RZ, R4.H0_H0 ;  /* 0x20000004ff0a7230 */ /* 0x004fca0000004100 */
[----:B0-----:R-:W-:Y:S01]  /*2850*/  FFMA R8, R8, R10, R37 ;  /* 0x0000000a08087223 */ /* 0x001fe20000000025 */
[----:B---3--:R-:W-:-:S05]  /*2860*/  HADD2.F32 R11, -RZ, R6.H0_H0 ;  /* 0x20000006ff0b7230 */ /* 0x008fca0000004100 */
[----:B------:R-:W-:-:S07]  /*2870*/  FFMA R37, R11, R9, R8 ;  /* 0x000000090b257223 */ /* 0x000fce0000000008 */
.L_x_30:
[----:B------:R-:W-:Y:S05]  /*2880*/  BRA.U UP1, `(.L_x_26) ;  /* 0x0000000101387547 */ /* 0x000fea000b800000 */
[----:B------:R-:W0:Y:S01]  /*2890*/  LDC R5, c[0x0][0x3a8] ;  /* 0x0000ea00ff057b82 */ /* 0x000e220000000800 */
[----:B------:R-:W1:Y:S01]  /*28a0*/  LDCU.64 UR6, c[0x0][0x390] ;  /* 0x00007200ff0677ac */ /* 0x000e620008000a00 */
[----:B0-----:R-:W-:-:S05]  /*28b0*/  IMAD R5, R5, UR4, R0 ;  /* 0x0000000405057c24 */ /* 0x001fca000f8e0200 */
[----:B------:R-:W-:-:S04]  /*28c0*/  IADD3 R6, P1, PT, R38, R5, RZ ;  /* 0x0000000526067210 */ /* 0x000fc80007f3e0ff */
[----:B------:R-:W-:Y:S02]  /*28d0*/  LEA.HI.X.SX32 R5, R5, R2, 0x1, P1 ;  /* 0x0000000205057211 */ /* 0x000fe400008f0eff */
[----:B-1----:R-:W-:-:S04]  /*28e0*/  LEA R4, P1, R6, UR6, 0x1 ;  /* 0x0000000606047c11 */ /* 0x002fc8000f8208ff */
[----:B------:R-:W-:-:S05]  /*28f0*/  LEA.HI.X R5, R6, UR7, R5, 0x1, P1 ;  /* 0x0000000706057c11 */ /* 0x000fca00088f0c05 */
[----:B------:R-:W2:Y:S01]  /*2900*/  LDG.E.U16.CONSTANT R4, desc[UR8][R4.64] ;  /* 0x0000000804047981 */ /* 0x000ea2000c1e9500 */
[----:B------:R-:W-:-:S04]  /*2910*/  UIADD3 UR5, UPT, UPT, UR14, 0x100, URZ ;  /* 0x000001000e057890 */ /* 0x000fc8000fffe0ff */
[----:B------:R-:W-:-:S04]  /*2920*/  ULEA UR5, UR15, UR5, 0x18 ;  /* 0x000000050f057291 */ /* 0x000fc8000f8ec0ff */
[----:B------:R-:W-:-:S09]  /*2930*/  ULEA UR4, UR4, UR5, 0x2 ;  /* 0x0000000504047291 */ /* 0x000fd2000f8e10ff */
[----:B------:R-:W0:Y:S01]  /*2940*/  LDS R6, [UR4] ;  /* 0x00000004ff067984 */ /* 0x000e220008000800 */
[----:B--2---:R-:W-:-:S05]  /*2950*/  HADD2.F32 R7, -RZ, R4.H0_H0 ;  /* 0x20000004ff077230 */ /* 0x004fca0000004100 */
[----:B0-----:R-:W-:-:S07]  /*2960*/  FFMA R37, R6, R7, R37 ;  /* 0x0000000706257223 */ /* 0x001fce0000000025 */
.L_x_26:
[----:B------:R0:W-:Y:S02]  /*2970*/  STS [R3], R37 ;  /* 0x0000002503007388 */ /* 0x0001e40000000800 */
.L_x_25:
[----:B------:R-:W-:Y:S05]  /*2980*/  BSYNC.RECONVERGENT B0 ;  /* 0x0000000000007941 */ /* 0x000fea0003800200 */
.L_x_24:
[----:B------:R-:W-:Y:S06]  /*2990*/  BAR.SYNC.DEFER_BLOCKING 0x0 ;  /* 0x0000000000007b1d */ /* 0x000fec0000010000 */
[----:B------:R-:W-:Y:S05]  /*29a0*/  @P0 EXIT ;  /* 0x000000000000094d */ /* 0x000fea0003800000 */
[----:B0-----:R-:W0:Y:S01]  /*29b0*/  LDS R3, [R3] ;  /* 0x0000000003037984 */ /* 0x001e220000000800 */
[----:B------:R-:W1:Y:S01]  /*29c0*/  LDC R5, c[0x0][0x3a8] ;  /* 0x0000ea00ff057b82 */ /* 0x000e620000000800 */
[----:B------:R-:W2:Y:S01]  /*29d0*/  LDCU.64 UR4, c[0x0][0x398] ;  /* 0x00007300ff0477ac */ /* 0x000ea20008000a00 */
[----:B-1----:R-:W-:-:S05]  /*29e0*/  IMAD R5, R5, UR11, R0 ;  /* 0x0000000b05057c24 */ /* 0x002fca000f8e0200 */
[----:B------:R-:W-:-:S04]  /*29f0*/  IADD3 R38, P0, PT, R38, R5, RZ ;  /* 0x0000000526267210 */ /* 0x000fc80007f1e0ff */
[----:B------:R-:W-:Y:S02]  /*2a00*/  LEA.HI.X.SX32 R5, R5, R2, 0x1, P0 ;  /* 0x0000000205057211 */ /* 0x000fe400000f0eff */
[C---:B--2---:R-:W-:Y:S02]  /*2a10*/  LEA R4, P0, R38.reuse, UR4, 0x1 ;  /* 0x0000000426047c11 */ /* 0x044fe4000f8008ff */
[----:B0-----:R-:W-:Y:S02]  /*2a20*/  F2FP.F16.F32.PACK_AB R0, RZ, R3 ;  /* 0x00000003ff00723e */ /* 0x001fe400000000ff */
[----:B------:R-:W-:-:S05]  /*2a30*/  LEA.HI.X R5, R38, UR5, R5, 0x1, P0 ;  /* 0x0000000526057c11 */ /* 0x000fca00080f0c05 */
[----:B------:R-:W-:Y:S01]  /*2a40*/  STG.E.U16 desc[UR8][R4.64], R0 ;  /* 0x0000000004007986 */ /* 0x000fe2000c101508 */
[----:B------:R-:W-:Y:S05]  /*2a50*/  EXIT ;  /* 0x000000000000794d */ /* 0x000fea0003800000 */
        .weak           $__internal_0_$__cuda_sm20_rcp_rn_f32_slowpath
        .type           $__internal_0_$__cuda_sm20_rcp_rn_f32_slowpath,@function
        .size           $__internal_0_$__cuda_sm20_rcp_rn_f32_slowpath,(.L_x_35 - $__internal_0_$__cuda_sm20_rcp_rn_f32_slowpath)
$__internal_0_$__cuda_sm20_rcp_rn_f32_slowpath:
[----:B------:R-:W-:-:S04]  /*2a60*/  SHF.L.U32 R3, R5, 0x1, RZ ;  /* 0x0000000105037819 */ /* 0x000fc800000006ff */
[----:B------:R-:W-:Y:S01]  /*2a70*/  SHF.R.U32.HI R4, RZ, 0x18, R3 ;  /* 0x00000018ff047819 */ /* 0x000fe20000011603 */
[----:B------:R-:W-:-:S03]  /*2a80*/  IMAD.MOV.U32 R3, RZ, RZ, R5 ;  /* 0x000000ffff037224 */ /* 0x000fc600078e0005 */
[----:B------:R-:W-:-:S13]  /*2a90*/  ISETP.NE.U32.AND P0, PT, R4, RZ, PT ;  /* 0x000000ff0400720c */ /* 0x000fda0003f05070 */
[----:B------:R-:W-:Y:S05]  /*2aa0*/  @P0 BRA `(.L_x_31) ;  /* 0x00000000002c0947 */ /* 0x000fea0003800000 */
[----:B------:R-:W-:-:S04]  /*2ab0*/  SHF.L.U32 R4, R3, 0x1, RZ ;  /* 0x0000000103047819 */ /* 0x000fc800000006ff */
[----:B------:R-:W-:-:S13]  /*2ac0*/  ISETP.NE.AND P0, PT, R4, RZ, PT ;  /* 0x000000ff0400720c */ /* 0x000fda0003f05270 */
[----:B------:R0:W1:Y:S01]  /*2ad0*/  @!P0 MUFU.RCP R4, R3 ;  /* 0x0000000300048308 */ /* 0x0000620000001000 */
[----:B------:R-:W-:Y:S05]  /*2ae0*/  @!P0 BRA `(.L_x_32) ;  /* 0x0000000000a48947 */ /* 0x000fea0003800000 */
[----:B------:R-:W-:-:S04]  /*2af0*/  FFMA R5, R3, 1.84467440737095516160e+19, RZ ;  /* 0x5f80000003057823 */ /* 0x000fc800000000ff */
[----:B-1----:R-:W0:Y:S02]  /*2b00*/  MUFU.RCP R4, R5 ;  /* 0x0000000500047308 */ /* 0x002e240000001000 */
[----:B0-----:R-:W-:-:S04]  /*2b10*/  FFMA R3, R5, R4, -1 ;  /* 0xbf80000005037423 */ /* 0x001fc80000000004 */
[----:B------:R-:W-:-:S04]  /*2b20*/  FADD.FTZ R3, -R3, -RZ ;  /* 0x800000ff03037221 */ /* 0x000fc80000010100 */
[----:B------:R-:W-:-:S04]  /*2b30*/  FFMA R3, R4, R3, R4 ;  /* 0x0000000304037223 */ /* 0x000fc80000000004 */
[----:B------:R-:W-:Y:S01]  /*2b40*/  FFMA R4, R3, 1.84467440737095516160e+19, RZ ;  /* 0x5f80000003047823 */ /* 0x000fe200000000ff */
[----:B------:R-:W-:Y:S06]  /*2b50*/  BRA `(.L_x_32) ;  /* 0x0000000000887947 */ /* 0x000fec0003800000 */
.L_x_31:
[----:B------:R-:W-:-:S05]  /*2b60*/  VIADD R5, R4, 0xffffff03 ;  /* 0xffffff0304057836 */ /* 0x000fca0000000000 */
[----:B------:R-:W-:-:S13]  /*2b70*/  ISETP.GT.U32.AND P0, PT, R5, 0x1, PT ;  /* 0x000000010500780c */ /* 0x000fda0003f04070 */
[----:B------:R-:W-:Y:S05]  /*2b80*/  @P0 BRA `(.L_x_33) ;  /* 0x0000000000780947 */ /* 0x000fea0003800000 */
[----:B------:R-:W-:Y:S02]  /*2b90*/  LOP3.LUT R6, R3, 0x7fffff, RZ, 0xc0, !PT ;  /* 0x007fffff03067812 */ /* 0x000fe400078ec0ff */
[----:B------:R-:W-:Y:S02]  /*2ba0*/  MOV R12, 0x3 ;  /* 0x00000003000c7802 */ /* 0x000fe40000000f00 */
[----:B------:R-:W-:Y:S02]  /*2bb0*/  LOP3.LUT R6, R6, 0x3f800000, RZ, 0xfc, !PT ;  /* 0x3f80000006067812 */ /* 0x000fe400078efcff */
[----:B------:R-:W-:Y:S02]  /*2bc0*/  SHF.L.U32 R11, R12, R5, RZ ;  /* 0x000000050c0b7219 */ /* 0x000fe400000006ff */
[----:B------:R-:W0:Y:S02]  /*2bd0*/  MUFU.RCP R7, R6 ;  /* 0x0000000600077308 */ /* 0x000e240000001000 */
[----:B0-----:R-:W-:-:S04]  /*2be0*/  FFMA R8, R6, R7, -1 ;  /* 0xbf80000006087423 */ /* 0x001fc80000000007 */
[----:B------:R-:W-:-:S04]  /*2bf0*/  FADD.FTZ R8, -R8, -RZ ;  /* 0x800000ff08087221 */ /* 0x000fc80000010100 */
[CCC-:B------:R-:W-:Y:S01]  /*2c00*/  FFMA.RM R9, R7.reuse, R8.reuse, R7.reuse ;  /* 0x0000000807097223 */ /* 0x1c0fe20000004007 */
[----:B------:R-:W-:-:S04]  /*2c10*/  FFMA.RP R8, R7, R8, R7 ;  /* 0x0000000807087223 */ /* 0x000fc80000008007 */
[C---:B------:R-:W-:Y:S02]  /*2c20*/  LOP3.LUT R7, R9.reuse, 0x7fffff, RZ, 0xc0, !PT ;  /* 0x007fffff09077812 */ /* 0x040fe400078ec0ff */
[----:B------:R-:W-:Y:S02]  /*2c30*/  FSETP.NEU.FTZ.AND P0, PT, R9, R8, PT ;  /* 0x000000080900720b */ /* 0x000fe40003f1d000 */
[----:B------:R-:W-:Y:S02]  /*2c40*/  LOP3.LUT R8, R7, 0x800000, RZ, 0xfc, !PT ;  /* 0x0080000007087812 */ /* 0x000fe400078efcff */
[----:B------:R-:W-:Y:S02]  /*2c50*/  SEL R7, RZ, 0xffffffff, !P0 ;  /* 0xffffffffff077807 */ /* 0x000fe40004000000 */
[----:B------:R-:W-:-:S03]  /*2c60*/  LOP3.LUT R6, R11, R8, RZ, 0xc0, !PT ;  /* 0x000000080b067212 */ /* 0x000fc600078ec0ff */
[----:B------:R-:W-:Y:S01]  /*2c70*/  IMAD.MOV R7, RZ, RZ, -R7 ;  /* 0x000000ffff077224 */ /* 0x000fe200078e0a07 */
[----:B------:R-:W-:-:S04]  /*2c80*/  SHF.R.U32.HI R6, RZ, R5, R6 ;  /* 0x00000005ff067219 */ /* 0x000fc80000011606 */
[----:B------:R-:W-:Y:S02]  /*2c90*/  LOP3.LUT P1, RZ, R7, R5, R8, 0xf8, !PT ;  /* 0x0000000507ff7212 */ /* 0x000fe4000782f808 */
[C---:B------:R-:W-:Y:S02]  /*2ca0*/  LOP3.LUT P0, RZ, R6.reuse, 0x1, RZ, 0xc0, !PT ;  /* 0x0000000106ff7812 */ /* 0x040fe4000780c0ff */
[----:B------:R-:W-:-:S04]  /*2cb0*/  LOP3.LUT P2, RZ, R6, 0x2, RZ, 0xc0, !PT ;  /* 0x0000000206ff7812 */ /* 0x000fc8000784c0ff */
[----:B------:R-:W-:Y:S02]  /*2cc0*/  PLOP3.LUT P0, PT, P0, P1, P2, 0xe0, 0x0 ;  /* 0x000000000000781c */ /* 0x000fe40000703c20 */
[----:B------:R-:W-:Y:S02]  /*2cd0*/  LOP3.LUT P1, RZ, R3, 0x7fffff, RZ, 0xc0, !PT ;  /* 0x007fffff03ff7812 */ /* 0x000fe4000782c0ff */
[----:B------:R-:W-:-:S04]  /*2ce0*/  SEL R5, RZ, 0x1, !P0 ;  /* 0x00000001ff057807 */ /* 0x000fc80004000000 */
[----:B------:R-:W-:-:S04]  /*2cf0*/  IADD3 R5, PT, PT, -R5, RZ, RZ ;  /* 0x000000ff05057210 */ /* 0x000fc80007ffe1ff */
[----:B------:R-:W-:Y:S01]  /*2d00*/  ISETP.GE.AND P0, PT, R5, RZ, PT ;  /* 0x000000ff0500720c */ /* 0x000fe20003f06270 */
[----:B------:R-:W-:-:S05]  /*2d10*/  VIADD R5, R4, 0xffffff04 ;  /* 0xffffff0404057836 */ /* 0x000fca0000000000 */
[----:B------:R-:W-:-:S07]  /*2d20*/  SHF.R.U32.HI R4, RZ, R5, R8 ;  /* 0x00000005ff047219 */ /* 0x000fce0000011608 */
[----:B------:R-:W-:-:S05]  /*2d30*/  @!P0 IADD3 R4, PT, PT, R4, 0x1, RZ ;  /* 0x0000000104048810 */ /* 0x000fca0007ffe0ff */
[----:B------:R-:W-:-:S05]  /*2d40*/  @!P1 IMAD.SHL.U32 R4, R4, 0x2, RZ ;  /* 0x0000000204049824 */ /* 0x000fca00078e00ff */
[----:B------:R-:W-:Y:S01]  /*2d50*/  LOP3.LUT R4, R4, 0x80000000, R3, 0xf8, !PT ;  /* 0x8000000004047812 */ /* 0x000fe200078ef803 */
[----:B------:R-:W-:Y:S06]  /*2d60*/  BRA `(.L_x_32) ;  /* 0x0000000000047947 */ /* 0x000fec0003800000 */
.L_x_33:
[----:B------:R2:W3:Y:S02]  /*2d70*/  MUFU.RCP R4, R3 ;  /* 0x0000000300047308 */ /* 0x0004e40000001000 */
.L_x_32:
[----:B------:R-:W-:Y:S01]  /*2d80*/  HFMA2 R5, -RZ, RZ, 0, 0 ;  /* 0x00000000ff057431 */ /* 0x000fe200000001ff */
[----:B0123--:R-:W-:Y:S01]  /*2d90*/  MOV R3, R4 ;  /* 0x0000000400037202 */ /* 0x00ffe20000000f00 */
[----:B------:R-:W-:-:S04]  /*2da0*/  IMAD.MOV.U32 R4, RZ, RZ, R10 ;  /* 0x000000ffff047224 */ /* 0x000fc800078e000a */
[----:B------:R-:W-:Y:S05]  /*2db0*/  RET.REL.NODEC R4 `(_Z23attention_simple_kernelPK6__halfS1_S1_PS_iiif) ;  /* 0xffffffd004907950 */ /* 0x000fea0003c3ffff */
.L_x_34:
[----:B------:R-:W-:-:S00]  /*2dc0*/  BRA `(.L_x_34) ;  /* 0xfffffffc00fc7947 */ /* 0x000fc0000383ffff */
[----:B------:R-:W-:-:S00]  /*2dd0*/  NOP ;  /* 0x0000000000007918 */ /* 0x000fc00000000000 */
        /* <DEDUP_REMOVED lines=10> */
.L_x_35:


//--------------------- .nv.shared._Z23attention_simple_kernelPK6__halfS1_S1_PS_iiif --------------------------
	.section	.nv.shared._Z23attention_simple_kernelPK6__halfS1_S1_PS_iiif,"aw",@nobits
	.sectionflags	@""
	.align	4
.nv.shared._Z23attention_simple_kernelPK6__halfS1_S1_PS_iiif:
	.zero		5632


//--------------------- .nv.shared.reserved.0     --------------------------
	.section	.nv.shared.reserved.0,"aw",@nobits
	.weak		__nv_reservedSMEM_offset_0_alias
	.size		__nv_reservedSMEM_offset_0_alias, 0, 64
	.other		__nv_reservedSMEM_offset_0_alias,@"STO_CUDA_RESERVED_SHARED STV_DEFAULT"
__nv_reservedSMEM_offset_0_alias:
	.zero		0
	.zero		64


//--------------------- .nv.constant0._Z23attention_simple_kernelPK6__halfS1_S1_PS_iiif --------------------------
	.section	.nv.constant0._Z23attention_simple_kernelPK6__halfS1_S1_PS_iiif,"a",@progbits
	.sectionflags	@""
	.align	4
.nv.constant0._Z23attention_simple_kernelPK6__halfS1_S1_PS_iiif:
	.zero		944


//--------------------- SYMBOLS --------------------------

	.type		.nv.reservedSmem.offset0,@object
	.size		.nv.reservedSmem.offset0,0x4
	.type		.nv.reservedSmem.cap,@object
	.size		.nv.reservedSmem.cap,0x4
